	.target	sm_90a

	.elftype	@"ET_EXEC"


//--------------------- .note.nv.tkinfo           --------------------------
	.section	.note.nv.tkinfo,"",@"SHT_NOTE"
	.sectionflags	@"SHF_NOTE_NV_TKINFO"
	.tkinfo
        /*0018*/ 	.word	0x00000002
        /*0030*/ 	.string	""
        /*0030*/ 	.string	"ptxas"
        /*0030*/ 	.string	"Cuda compilation tools, release 13.0, V13.0.88"
        /*0030*/ 	.string	"Build cuda_13.0.r13.0/compiler.36424714_0"
        /*0030*/ 	.string	"-arch sm_90a -m 64 "



//--------------------- .note.nv.cuinfo           --------------------------
	.section	.note.nv.cuinfo,"",@"SHT_NOTE"
	.sectionflags	@"SHF_NOTE_NV_CUINFO"
        /*0018*/ 	.short	0x0002
        /*001a*/ 	.short	0x005a
        /*001c*/ 	.short	0x0082
	.zero		2


//--------------------- .nv.info                  --------------------------
	.section	.nv.info,"",@"SHT_CUDA_INFO"
	.align	4


	//----- nvinfo : EIATTR_REGCOUNT
	.align		4
        /*0000*/ 	.byte	0x04, 0x2f
        /*0002*/ 	.short	(.L_12 - .L_11)
	.align		4
.L_11:
        /*0004*/ 	.word	index@(_ZN7cutlass13device_kernelINS_4gemm6kernel13GemmUniversalIN4cute5tupleIJiiiiEEENS1_10collective13CollectiveMmaINS1_37MainloopSm90TmaGmmaWarpSpecializedFP8ILi11ENS5_IJNS4_1CILi2EEENSA_ILi1EEESC_EEENS1_35KernelTmaWarpSpecializedCooperativeEEENS5_IJNSA_ILi256EEENSA_ILi64EEESH_EEENS_12float_e5m2_tENS5_IJlSC_lEEESJ_SK_NS4_8TiledMMAINS4_8MMA_AtomIJNS4_4SM904GMMA30MMA_64x64x32_F32E5M2E5M2_SS_TNILNSO_7ScaleInE1ELSQ_1EEEEEENS4_6LayoutISD_NS5_IJSC_NSA_ILi0EEESU_EEEEENS5_IJNS4_10UnderscoreESX_SX_EEEEENS4_13SM90_TMA_LOADENS4_14ComposedLayoutINS4_7SwizzleILi2ELi4ELi3EEENS4_18smem_ptr_flag_bitsILi8EEENST_INS5_IJNSA_ILi8EEESH_EEENS5_IJSH_SC_EEEEEEEvNS4_8identityENS4_23SM90_TMA_LOAD_MULTICASTES1A_vS1B_EENS_8epilogue10collective6detail29Sm90TmaWarpSpecializedAdapterINS1F_15DefaultEpilogueISJ_SK_SK_NS1E_6thread17LinearCombinationISJ_Li1EffLNS1J_9ScaleType4KindE0ELNS_15FloatRoundStyleE2ESJ_EENS1_15EpilogueDefaultEEEEEvvEEEEvNT_6ParamsE)
        /*0008*/ 	.word	0x000000a8


	//----- nvinfo : EIATTR_FRAME_SIZE
	.align		4
.L_12:
        /*000c*/ 	.byte	0x04, 0x11
        /*000e*/ 	.short	(.L_14 - .L_13)
	.align		4
.L_13:
        /*0010*/ 	.word	index@(_ZN7cutlass13device_kernelINS_4gemm6kernel13GemmUniversalIN4cute5tupleIJiiiiEEENS1_10collective13CollectiveMmaINS1_37MainloopSm90TmaGmmaWarpSpecializedFP8ILi11ENS5_IJNS4_1CILi2EEENSA_ILi1EEESC_EEENS1_35KernelTmaWarpSpecializedCooperativeEEENS5_IJNSA_ILi256EEENSA_ILi64EEESH_EEENS_12float_e5m2_tENS5_IJlSC_lEEESJ_SK_NS4_8TiledMMAINS4_8MMA_AtomIJNS4_4SM904GMMA30MMA_64x64x32_F32E5M2E5M2_SS_TNILNSO_7ScaleInE1ELSQ_1EEEEEENS4_6LayoutISD_NS5_IJSC_NSA_ILi0EEESU_EEEEENS5_IJNS4_10UnderscoreESX_SX_EEEEENS4_13SM90_TMA_LOADENS4_14ComposedLayoutINS4_7SwizzleILi2ELi4ELi3EEENS4_18smem_ptr_flag_bitsILi8EEENST_INS5_IJNSA_ILi8EEESH_EEENS5_IJSH_SC_EEEEEEEvNS4_8identityENS4_23SM90_TMA_LOAD_MULTICASTES1A_vS1B_EENS_8epilogue10collective6detail29Sm90TmaWarpSpecializedAdapterINS1F_15DefaultEpilogueISJ_SK_SK_NS1E_6thread17LinearCombinationISJ_Li1EffLNS1J_9ScaleType4KindE0ELNS_15FloatRoundStyleE2ESJ_EENS1_15EpilogueDefaultEEEEEvvEEEEvNT_6ParamsE)
        /*0014*/ 	.word	0x00000000


	//----- nvinfo : EIATTR_MIN_STACK_SIZE
	.align		4
.L_14:
        /*0018*/ 	.byte	0x04, 0x12
        /*001a*/ 	.short	(.L_16 - .L_15)
	.align		4
.L_15:
        /*001c*/ 	.word	index@(_ZN7cutlass13device_kernelINS_4gemm6kernel13GemmUniversalIN4cute5tupleIJiiiiEEENS1_10collective13CollectiveMmaINS1_37MainloopSm90TmaGmmaWarpSpecializedFP8ILi11ENS5_IJNS4_1CILi2EEENSA_ILi1EEESC_EEENS1_35KernelTmaWarpSpecializedCooperativeEEENS5_IJNSA_ILi256EEENSA_ILi64EEESH_EEENS_12float_e5m2_tENS5_IJlSC_lEEESJ_SK_NS4_8TiledMMAINS4_8MMA_AtomIJNS4_4SM904GMMA30MMA_64x64x32_F32E5M2E5M2_SS_TNILNSO_7ScaleInE1ELSQ_1EEEEEENS4_6LayoutISD_NS5_IJSC_NSA_ILi0EEESU_EEEEENS5_IJNS4_10UnderscoreESX_SX_EEEEENS4_13SM90_TMA_LOADENS4_14ComposedLayoutINS4_7SwizzleILi2ELi4ELi3EEENS4_18smem_ptr_flag_bitsILi8EEENST_INS5_IJNSA_ILi8EEESH_EEENS5_IJSH_SC_EEEEEEEvNS4_8identityENS4_23SM90_TMA_LOAD_MULTICASTES1A_vS1B_EENS_8epilogue10collective6detail29Sm90TmaWarpSpecializedAdapterINS1F_15DefaultEpilogueISJ_SK_SK_NS1E_6thread17LinearCombinationISJ_Li1EffLNS1J_9ScaleType4KindE0ELNS_15FloatRoundStyleE2ESJ_EENS1_15EpilogueDefaultEEEEEvvEEEEvNT_6ParamsE)
        /*0020*/ 	.word	0x00000000
.L_16:


//--------------------- .nv.compat                --------------------------
	.section	.nv.compat,"",@"SHT_CUDA_COMPAT_INFO"
	.align	4
        /*0000*/ 	.byte	0x02, 0x09, 0x01, 0x00, 0x02, 0x02, 0x04, 0x00, 0x02, 0x05, 0x05, 0x00, 0x03, 0x07, 0x01, 0x01
        /*0010*/ 	.byte	0x02, 0x03, 0x01, 0x00, 0x02, 0x06, 0x01, 0x00, 0x04, 0x0b, 0x08, 0x00, 0x00, 0x00, 0x00, 0x00
        /*0020*/ 	.byte	0x00, 0x00, 0x00, 0x00


//--------------------- .nv.info._ZN7cutlass13device_kernelINS_4gemm6kernel13GemmUniversalIN4cute5tupleIJiiiiEEENS1_10collective13CollectiveMmaINS1_37MainloopSm90TmaGmmaWarpSpecializedFP8ILi11ENS5_IJNS4_1CILi2EEENSA_ILi1EEESC_EEENS1_35KernelTmaWarpSpecializedCooperativeEEENS5_IJNSA_ILi256EEENSA_ILi64EEESH_EEENS_12float_e5m2_tENS5_IJlSC_lEEESJ_SK_NS4_8TiledMMAINS4_8MMA_AtomIJNS4_4SM904GMMA30MMA_64x64x32_F32E5M2E5M2_SS_TNILNSO_7ScaleInE1ELSQ_1EEEEEENS4_6LayoutISD_NS5_IJSC_NSA_ILi0EEESU_EEEEENS5_IJNS4_10UnderscoreESX_SX_EEEEENS4_13SM90_TMA_LOADENS4_14ComposedLayoutINS4_7SwizzleILi2ELi4ELi3EEENS4_18smem_ptr_flag_bitsILi8EEENST_INS5_IJNSA_ILi8EEESH_EEENS5_IJSH_SC_EEEEEEEvNS4_8identityENS4_23SM90_TMA_LOAD_MULTICASTES1A_vS1B_EENS_8epilogue10collective6detail29Sm90TmaWarpSpecializedAdapterINS1F_15DefaultEpilogueISJ_SK_SK_NS1E_6thread17LinearCombinationISJ_Li1EffLNS1J_9ScaleType4KindE0ELNS_15FloatRoundStyleE2ESJ_EENS1_15EpilogueDefaultEEEEEvvEEEEvNT_6ParamsE --------------------------
	.section	.nv.info._ZN7cutlass13device_kernelINS_4gemm6kernel13GemmUniversalIN4cute5tupleIJiiiiEEENS1_10collective13CollectiveMmaINS1_37MainloopSm90TmaGmmaWarpSpecializedFP8ILi11ENS5_IJNS4_1CILi2EEENSA_ILi1EEESC_EEENS1_35KernelTmaWarpSpecializedCooperativeEEENS5_IJNSA_ILi256EEENSA_ILi64EEESH_EEENS_12float_e5m2_tENS5_IJlSC_lEEESJ_SK_NS4_8TiledMMAINS4_8MMA_AtomIJNS4_4SM904GMMA30MMA_64x64x32_F32E5M2E5M2_SS_TNILNSO_7ScaleInE1ELSQ_1EEEEEENS4_6LayoutISD_NS5_IJSC_NSA_ILi0EEESU_EEEEENS5_IJNS4_10UnderscoreESX_SX_EEEEENS4_13SM90_TMA_LOADENS4_14ComposedLayoutINS4_7SwizzleILi2ELi4ELi3EEENS4_18smem_ptr_flag_bitsILi8EEENST_INS5_IJNSA_ILi8EEESH_EEENS5_IJSH_SC_EEEEEEEvNS4_8identityENS4_23SM90_TMA_LOAD_MULTICASTES1A_vS1B_EENS_8epilogue10collective6detail29Sm90TmaWarpSpecializedAdapterINS1F_15DefaultEpilogueISJ_SK_SK_NS1E_6thread17LinearCombinationISJ_Li1EffLNS1J_9ScaleType4KindE0ELNS_15FloatRoundStyleE2ESJ_EENS1_15EpilogueDefaultEEEEEvvEEEEvNT_6ParamsE,"",@"SHT_CUDA_INFO"
	.sectionflags	@""
	.align	4


	//----- nvinfo : EIATTR_CUDA_API_VERSION
	.align		4
        /*0000*/ 	.byte	0x04, 0x37
        /*0002*/ 	.short	(.L_18 - .L_17)
.L_17:
        /*0004*/ 	.word	0x00000082


	//----- nvinfo : EIATTR_KPARAM_INFO
	.align		4
.L_18:
        /*0008*/ 	.byte	0x04, 0x17
        /*000a*/ 	.short	(.L_20 - .L_19)
.L_19:
        /*000c*/ 	.word	0x00000000
        /*0010*/ 	.short	0x0000
        /*0012*/ 	.short	0x0070
        /*0014*/ 	.byte	0x00, 0xf0, 0x01, 0x10


	//----- nvinfo : EIATTR_SPARSE_MMA_MASK
	.align		4
.L_20:
        /*0018*/ 	.byte	0x03, 0x50
        /*001a*/ 	.short	0x0000


	//----- nvinfo : EIATTR_MAXREG_COUNT
	.align		4
        /*001c*/ 	.byte	0x03, 0x1b
        /*001e*/ 	.short	0x00a8


	//----- nvinfo : EIATTR_NUM_BARRIERS
	.align		4
        /*0020*/ 	.byte	0x02, 0x4c
        /*0022*/ 	.byte	0x01
	.zero		1


	//----- nvinfo : EIATTR_MERCURY_ISA_VERSION
	.align		4
        /*0024*/ 	.byte	0x03, 0x5f
        /*0026*/ 	.short	0x0101


	//----- nvinfo : EIATTR_INT_WARP_WIDE_INSTR_OFFSETS
	.align		4
        /*0028*/ 	.byte	0x04, 0x31
        /*002a*/ 	.short	(.L_22 - .L_21)


	//   ....[0]....
.L_21:
        /*002c*/ 	.word	0x000005b0


	//   ....[1]....
        /*0030*/ 	.word	0x000005e0


	//   ....[2]....
        /*0034*/ 	.word	0x00000760


	//----- nvinfo : EIATTR_COOP_GROUP_MASK_REGIDS
	.align		4
.L_22:
        /*0038*/ 	.byte	0x04, 0x29
        /*003a*/ 	.short	(.L_24 - .L_23)


	//   ....[0]....
.L_23:
        /*003c*/ 	.word	0xffffffff


	//   ....[1]....
        /*0040*/ 	.word	0xffffffff


	//   ....[2]....
        /*0044*/ 	.word	0xffffffff


	//   ....[3]....
        /*0048*/ 	.word	0xffffffff


	//   ....[4]....
        /*004c*/ 	.word	0xffffffff


	//   ....[5]....
        /*0050*/ 	.word	0xffffffff


	//----- nvinfo : EIATTR_COOP_GROUP_INSTR_OFFSETS
	.align		4
.L_24:
        /*0054*/ 	.byte	0x04, 0x28
        /*0056*/ 	.short	(.L_26 - .L_25)


	//   ....[0]....
.L_25:
        /*0058*/ 	.word	0x00000060


	//   ....[1]....
        /*005c*/ 	.word	0x00000070


	//   ....[2]....
        /*0060*/ 	.word	0x00000130


	//   ....[3]....
        /*0064*/ 	.word	0x000003e0


	//   ....[4]....
        /*0068*/ 	.word	0x00000900


	//   ....[5]....
        /*006c*/ 	.word	0x00001380


	//----- nvinfo : EIATTR_REG_RECONFIG
	.align		4
.L_26:
        /*0070*/ 	.byte	0x01, 0x54
	.zero		2


	//----- nvinfo : EIATTR_MBARRIER_INSTR_OFFSETS
	.align		4
        /*0074*/ 	.byte	0x04, 0x39
        /*0076*/ 	.short	(.L_28 - .L_27)


	//   ....[0]....
.L_27:
        /*0078*/ 	.word	0x00000250
        /*007c*/ 	.word	0x000000ff
        /*0080*/ 	.word	0x00000000
        /*0084*/ 	.short	0x0100
        /*0086*/ 	.byte	0x08
	.zero		1


	//   ....[1]....
        /*0088*/ 	.word	0x00000260
        /*008c*/ 	.word	0x000000ff
        /*0090*/ 	.word	0x00000058
        /*0094*/ 	.short	0x0100
        /*0096*/ 	.byte	0x08
	.zero		1


	//   ....[2]....
        /*0098*/ 	.word	0x00000270
        /*009c*/ 	.word	0x000000ff
        /*00a0*/ 	.word	0x00000008
        /*00a4*/ 	.short	0x0100
        /*00a6*/ 	.byte	0x08
	.zero		1


	//   ....[3]....
        /*00a8*/ 	.word	0x00000280
        /*00ac*/ 	.word	0x000000ff
        /*00b0*/ 	.word	0x00000060
        /*00b4*/ 	.short	0x0100
        /*00b6*/ 	.byte	0x08
	.zero		1


	//   ....[4]....
        /*00b8*/ 	.word	0x00000290
        /*00bc*/ 	.word	0x000000ff
        /*00c0*/ 	.word	0x00000010
        /*00c4*/ 	.short	0x0100
        /*00c6*/ 	.byte	0x08
	.zero		1


	//   ....[5]....
        /*00c8*/ 	.word	0x000002a0
        /*00cc*/ 	.word	0x000000ff
        /*00d0*/ 	.word	0x00000068
        /*00d4*/ 	.short	0x0100
        /*00d6*/ 	.byte	0x08
	.zero		1


	//   ....[6]....
        /*00d8*/ 	.word	0x000002b0
        /*00dc*/ 	.word	0x000000ff
        /*00e0*/ 	.word	0x00000018
        /*00e4*/ 	.short	0x0100
        /*00e6*/ 	.byte	0x08
	.zero		1


	//   ....[7]....
        /*00e8*/ 	.word	0x000002c0
        /*00ec*/ 	.word	0x000000ff
        /*00f0*/ 	.word	0x00000070
        /*00f4*/ 	.short	0x0100
        /*00f6*/ 	.byte	0x08
	.zero		1


	//   ....[8]....
        /*00f8*/ 	.word	0x000002d0
        /*00fc*/ 	.word	0x000000ff
        /*0100*/ 	.word	0x00000020
        /*0104*/ 	.short	0x0100
        /*0106*/ 	.byte	0x08
	.zero		1


	//   ....[9]....
        /*0108*/ 	.word	0x000002e0
        /*010c*/ 	.word	0x000000ff
        /*0110*/ 	.word	0x00000078
        /*0114*/ 	.short	0x0100
        /*0116*/ 	.byte	0x08
	.zero		1


	//   ....[10]....
        /*0118*/ 	.word	0x000002f0
        /*011c*/ 	.word	0x000000ff
        /*0120*/ 	.word	0x00000028
        /*0124*/ 	.short	0x0100
        /*0126*/ 	.byte	0x08
	.zero		1


	//   ....[11]....
        /*0128*/ 	.word	0x00000300
        /*012c*/ 	.word	0x000000ff
        /*0130*/ 	.word	0x00000080
        /*0134*/ 	.short	0x0100
        /*0136*/ 	.byte	0x08
	.zero		1


	//   ....[12]....
        /*0138*/ 	.word	0x00000310
        /*013c*/ 	.word	0x000000ff
        /*0140*/ 	.word	0x00000030
        /*0144*/ 	.short	0x0100
        /*0146*/ 	.byte	0x08
	.zero		1


	//   ....[13]....
        /*0148*/ 	.word	0x00000320
        /*014c*/ 	.word	0x000000ff
        /*0150*/ 	.word	0x00000088
        /*0154*/ 	.short	0x0100
        /*0156*/ 	.byte	0x08
	.zero		1


	//   ....[14]....
        /*0158*/ 	.word	0x00000330
        /*015c*/ 	.word	0x000000ff
        /*0160*/ 	.word	0x00000038
        /*0164*/ 	.short	0x0100
        /*0166*/ 	.byte	0x08
	.zero		1


	//   ....[15]....
        /*0168*/ 	.word	0x00000340
        /*016c*/ 	.word	0x000000ff
        /*0170*/ 	.word	0x00000090
        /*0174*/ 	.short	0x0100
        /*0176*/ 	.byte	0x08
	.zero		1


	//   ....[16]....
        /*0178*/ 	.word	0x00000350
        /*017c*/ 	.word	0x000000ff
        /*0180*/ 	.word	0x00000040
        /*0184*/ 	.short	0x0100
        /*0186*/ 	.byte	0x08
	.zero		1


	//   ....[17]....
        /*0188*/ 	.word	0x00000360
        /*018c*/ 	.word	0x000000ff
        /*0190*/ 	.word	0x00000098
        /*0194*/ 	.short	0x0100
        /*0196*/ 	.byte	0x08
	.zero		1


	//   ....[18]....
        /*0198*/ 	.word	0x00000370
        /*019c*/ 	.word	0x000000ff
        /*01a0*/ 	.word	0x00000048
        /*01a4*/ 	.short	0x0100
        /*01a6*/ 	.byte	0x08
	.zero		1


	//   ....[19]....
        /*01a8*/ 	.word	0x00000380
        /*01ac*/ 	.word	0x000000ff
        /*01b0*/ 	.word	0x000000a0
        /*01b4*/ 	.short	0x0100
        /*01b6*/ 	.byte	0x08
	.zero		1


	//   ....[20]....
        /*01b8*/ 	.word	0x00000390
        /*01bc*/ 	.word	0x000000ff
        /*01c0*/ 	.word	0x00000050
        /*01c4*/ 	.short	0x0100
        /*01c6*/ 	.byte	0x08
	.zero		1


	//   ....[21]....
        /*01c8*/ 	.word	0x000003a0
        /*01cc*/ 	.word	0x000000ff
        /*01d0*/ 	.word	0x000000a8
        /*01d4*/ 	.short	0x0100
        /*01d6*/ 	.byte	0x08
	.zero		1


	//   ....[22]....
        /*01d8*/ 	.word	0x000007f0
        /*01dc*/ 	.word	0x000000ff
        /*01e0*/ 	.word	0x000000c0
        /*01e4*/ 	.short	0x0100
        /*01e6*/ 	.byte	0x06
	.zero		1


	//   ....[23]....
        /*01e8*/ 	.word	0x00000890
        /*01ec*/ 	.word	0x000000ff
        /*01f0*/ 	.word	0x000000c8
        /*01f4*/ 	.short	0x0100
        /*01f6*/ 	.byte	0x06
	.zero		1


	//   ....[24]....
        /*01f8*/ 	.word	0x000018b0
        /*01fc*/ 	.word	0x000000ff
        /*0200*/ 	.word	0x00000000
        /*0204*/ 	.short	0x010a
        /*0206*/ 	.byte	0x06
	.zero		1


	//   ....[25]....
        /*0208*/ 	.word	0x000018f0
        /*020c*/ 	.word	0x000000ff
        /*0210*/ 	.word	0x00000000
        /*0214*/ 	.short	0x010a
        /*0216*/ 	.byte	0x06
	.zero		1


	//   ....[26]....
        /*0218*/ 	.word	0x000022c0
        /*021c*/ 	.word	0x000000ff
        /*0220*/ 	.word	0x00000000
        /*0224*/ 	.short	0x010a
        /*0226*/ 	.byte	0x0c
	.zero		1


	//   ....[27]....
        /*0228*/ 	.word	0x00002300
        /*022c*/ 	.word	0x000000ff
        /*0230*/ 	.word	0x00000000
        /*0234*/ 	.short	0x010a
        /*0236*/ 	.byte	0x0c
	.zero		1


	//   ....[28]....
        /*0238*/ 	.word	0x000029d0
        /*023c*/ 	.word	0x0000000e
        /*0240*/ 	.word	0x00000000
        /*0244*/ 	.short	0x0101
        /*0246*/ 	.byte	0x3f
	.zero		1


	//   ....[29]....
        /*0248*/ 	.word	0x00003070
        /*024c*/ 	.word	0x0000000c
        /*0250*/ 	.word	0x00000000
        /*0254*/ 	.short	0x0101
        /*0256*/ 	.byte	0x3f
	.zero		1


	//   ....[30]....
        /*0258*/ 	.word	0x00008af0
        /*025c*/ 	.word	0x00000015
        /*0260*/ 	.word	0x00000058
        /*0264*/ 	.short	0x010a
        /*0266*/ 	.byte	0x3f
	.zero		1


	//   ....[31]....
        /*0268*/ 	.word	0x00008e70
        /*026c*/ 	.word	0x00000008
        /*0270*/ 	.word	0x000000c8
        /*0274*/ 	.short	0x0101
        /*0276*/ 	.byte	0x3f
	.zero		1


	//   ....[32]....
        /*0278*/ 	.word	0x000095a0
        /*027c*/ 	.word	0x00000006
        /*0280*/ 	.word	0x00000000
        /*0284*/ 	.short	0x010a
        /*0286*/ 	.byte	0x3f
	.zero		1


	//   ....[33]....
        /*0288*/ 	.word	0x00009620
        /*028c*/ 	.word	0x00000007
        /*0290*/ 	.word	0x00000000
        /*0294*/ 	.short	0x010a
        /*0296*/ 	.byte	0x3f
	.zero		1


	//   ....[34]....
        /*0298*/ 	.word	0x000096b0
        /*029c*/ 	.word	0x00000006
        /*02a0*/ 	.word	0x00000000
        /*02a4*/ 	.short	0x010a
        /*02a6*/ 	.byte	0x3f
	.zero		1


	//   ....[35]....
        /*02a8*/ 	.word	0x00009740
        /*02ac*/ 	.word	0x00000009
        /*02b0*/ 	.word	0x00000000
        /*02b4*/ 	.short	0x010a
        /*02b6*/ 	.byte	0x3f
	.zero		1


	//   ....[36]....
        /*02b8*/ 	.word	0x000097d0
        /*02bc*/ 	.word	0x00000006
        /*02c0*/ 	.word	0x00000000
        /*02c4*/ 	.short	0x010a
        /*02c6*/ 	.byte	0x3f
	.zero		1


	//   ....[37]....
        /*02c8*/ 	.word	0x00009860
        /*02cc*/ 	.word	0x00000009
        /*02d0*/ 	.word	0x00000000
        /*02d4*/ 	.short	0x010a
        /*02d6*/ 	.byte	0x3f
	.zero		1


	//   ....[38]....
        /*02d8*/ 	.word	0x000098f0
        /*02dc*/ 	.word	0x00000006
        /*02e0*/ 	.word	0x00000000
        /*02e4*/ 	.short	0x010a
        /*02e6*/ 	.byte	0x3f
	.zero		1


	//   ....[39]....
        /*02e8*/ 	.word	0x00009980
        /*02ec*/ 	.word	0x00000009
        /*02f0*/ 	.word	0x00000000
        /*02f4*/ 	.short	0x010a
        /*02f6*/ 	.byte	0x3f
	.zero		1


	//   ....[40]....
        /*02f8*/ 	.word	0x00009a10
        /*02fc*/ 	.word	0x0000000a
        /*0300*/ 	.word	0x00000000
        /*0304*/ 	.short	0x010a
        /*0306*/ 	.byte	0x3f
	.zero		1


	//   ....[41]....
        /*0308*/ 	.word	0x00009aa0
        /*030c*/ 	.word	0x0000000b
        /*0310*/ 	.word	0x00000000
        /*0314*/ 	.short	0x010a
        /*0316*/ 	.byte	0x3f
	.zero		1


	//   ....[42]....
        /*0318*/ 	.word	0x00009b30
        /*031c*/ 	.word	0x00000003
        /*0320*/ 	.word	0x00000000
        /*0324*/ 	.short	0x010a
        /*0326*/ 	.byte	0x3f
	.zero		1


	//   ....[43]....
        /*0328*/ 	.word	0x00009ba0
        /*032c*/ 	.word	0x0000000d
        /*0330*/ 	.word	0x00000000
        /*0334*/ 	.short	0x010a
        /*0336*/ 	.byte	0x3f
	.zero		1


	//   ....[44]....
        /*0338*/ 	.word	0x00009c00
        /*033c*/ 	.word	0x0000000f
        /*0340*/ 	.word	0x00000000
        /*0344*/ 	.short	0x010a
        /*0346*/ 	.byte	0x3f
	.zero		1


	//   ....[45]....
        /*0348*/ 	.word	0x00009cd0
        /*034c*/ 	.word	0x00000015
        /*0350*/ 	.word	0x00000058
        /*0354*/ 	.short	0x010a
        /*0356*/ 	.byte	0x3f
	.zero		1


	//   ....[46]....
        /*0358*/ 	.word	0x00009da0
        /*035c*/ 	.word	0x00000006
        /*0360*/ 	.word	0x00000000
        /*0364*/ 	.short	0x010a
        /*0366*/ 	.byte	0x3f
	.zero		1


	//   ....[47]....
        /*0368*/ 	.word	0x00009df0
        /*036c*/ 	.word	0x00000007
        /*0370*/ 	.word	0x00000000
        /*0374*/ 	.short	0x010a
        /*0376*/ 	.byte	0x3f
	.zero		1


	//   ....[48]....
        /*0378*/ 	.word	0x00009e40
        /*037c*/ 	.word	0x00000006
        /*0380*/ 	.word	0x00000000
        /*0384*/ 	.short	0x010a
        /*0386*/ 	.byte	0x3f
	.zero		1


	//   ....[49]....
        /*0388*/ 	.word	0x00009e90
        /*038c*/ 	.word	0x00000009
        /*0390*/ 	.word	0x00000000
        /*0394*/ 	.short	0x010a
        /*0396*/ 	.byte	0x3f
	.zero		1


	//   ....[50]....
        /*0398*/ 	.word	0x00009ee0
        /*039c*/ 	.word	0x00000006
        /*03a0*/ 	.word	0x00000000
        /*03a4*/ 	.short	0x010a
        /*03a6*/ 	.byte	0x3f
	.zero		1


	//   ....[51]....
        /*03a8*/ 	.word	0x00009f30
        /*03ac*/ 	.word	0x00000009
        /*03b0*/ 	.word	0x00000000
        /*03b4*/ 	.short	0x010a
        /*03b6*/ 	.byte	0x3f
	.zero		1


	//   ....[52]....
        /*03b8*/ 	.word	0x00009f80
        /*03bc*/ 	.word	0x00000006
        /*03c0*/ 	.word	0x00000000
        /*03c4*/ 	.short	0x010a
        /*03c6*/ 	.byte	0x3f
	.zero		1


	//   ....[53]....
        /*03c8*/ 	.word	0x00009fd0
        /*03cc*/ 	.word	0x00000009
        /*03d0*/ 	.word	0x00000000
        /*03d4*/ 	.short	0x010a
        /*03d6*/ 	.byte	0x3f
	.zero		1


	//   ....[54]....
        /*03d8*/ 	.word	0x0000a020
        /*03dc*/ 	.word	0x0000000a
        /*03e0*/ 	.word	0x00000000
        /*03e4*/ 	.short	0x010a
        /*03e6*/ 	.byte	0x3f
	.zero		1


	//   ....[55]....
        /*03e8*/ 	.word	0x0000a070
        /*03ec*/ 	.word	0x0000000b
        /*03f0*/ 	.word	0x00000000
        /*03f4*/ 	.short	0x010a
        /*03f6*/ 	.byte	0x3f
	.zero		1


	//----- nvinfo : EIATTR_NUM_MBARRIERS
	.align		4
.L_28:
        /*03f8*/ 	.byte	0x03, 0x38
        /*03fa*/ 	.short	0x0018


	//----- nvinfo : EIATTR_EXIT_INSTR_OFFSETS
	.align		4
        /*03fc*/ 	.byte	0x04, 0x1c
        /*03fe*/ 	.short	(.L_30 - .L_29)


	//   ....[0]....
.L_29:
        /*0400*/ 	.word	0x00000a60


	//   ....[1]....
        /*0404*/ 	.word	0x00001250


	//   ....[2]....
        /*0408*/ 	.word	0x00008200


	//   ....[3]....
        /*040c*/ 	.word	0x00008760


	//   ....[4]....
        /*0410*/ 	.word	0x00009b80


	//----- nvinfo : EIATTR_MAX_THREADS
	.align		4
.L_30:
        /*0414*/ 	.byte	0x04, 0x05
        /*0416*/ 	.short	(.L_32 - .L_31)
.L_31:
        /*0418*/ 	.word	0x00000180
        /*041c*/ 	.word	0x00000001
        /*0420*/ 	.word	0x00000001


	//----- nvinfo : EIATTR_CRS_STACK_SIZE
	.align		4
.L_32:
        /*0424*/ 	.byte	0x04, 0x1e
        /*0426*/ 	.short	(.L_34 - .L_33)
.L_33:
        /*0428*/ 	.word	0x00000000


	//----- nvinfo : EIATTR_CBANK_PARAM_SIZE
	.align		4
.L_34:
        /*042c*/ 	.byte	0x03, 0x19
        /*042e*/ 	.short	0x0470


	//----- nvinfo : EIATTR_PARAM_CBANK
	.align		4
        /*0430*/ 	.byte	0x04, 0x0a
        /*0432*/ 	.short	(.L_36 - .L_35)
	.align		4
.L_35:
        /*0434*/ 	.word	index@(.nv.constant0._ZN7cutlass13device_kernelINS_4gemm6kernel13GemmUniversalIN4cute5tupleIJiiiiEEENS1_10collective13CollectiveMmaINS1_37MainloopSm90TmaGmmaWarpSpecializedFP8ILi11ENS5_IJNS4_1CILi2EEENSA_ILi1EEESC_EEENS1_35KernelTmaWarpSpecializedCooperativeEEENS5_IJNSA_ILi256EEENSA_ILi64EEESH_EEENS_12float_e5m2_tENS5_IJlSC_lEEESJ_SK_NS4_8TiledMMAINS4_8MMA_AtomIJNS4_4SM904GMMA30MMA_64x64x32_F32E5M2E5M2_SS_TNILNSO_7ScaleInE1ELSQ_1EEEEEENS4_6LayoutISD_NS5_IJSC_NSA_ILi0EEESU_EEEEENS5_IJNS4_10UnderscoreESX_SX_EEEEENS4_13SM90_TMA_LOADENS4_14ComposedLayoutINS4_7SwizzleILi2ELi4ELi3EEENS4_18smem_ptr_flag_bitsILi8EEENST_INS5_IJNSA_ILi8EEESH_EEENS5_IJSH_SC_EEEEEEEvNS4_8identityENS4_23SM90_TMA_LOAD_MULTICASTES1A_vS1B_EENS_8epilogue10collective6detail29Sm90TmaWarpSpecializedAdapterINS1F_15DefaultEpilogueISJ_SK_SK_NS1E_6thread17LinearCombinationISJ_Li1EffLNS1J_9ScaleType4KindE0ELNS_15FloatRoundStyleE2ESJ_EENS1_15EpilogueDefaultEEEEEvvEEEEvNT_6ParamsE)
        /*0438*/ 	.short	0x0210
        /*043a*/ 	.short	0x0470


	//----- nvinfo : EIATTR_SW_WAR
	.align		4
.L_36:
        /*043c*/ 	.byte	0x04, 0x36
        /*043e*/ 	.short	(.L_38 - .L_37)
.L_37:
        /*0440*/ 	.word	0x00000008
.L_38:


//--------------------- .nv.callgraph             --------------------------
	.section	.nv.callgraph,"",@"SHT_CUDA_CALLGRAPH"
	.align	4
	.sectionentsize	8
	.align		4
        /*0000*/ 	.word	0x00000000
	.align		4
        /*0004*/ 	.word	0xffffffff
	.align		4
        /*0008*/ 	.word	0x00000000
	.align		4
        /*000c*/ 	.word	0xfffffffe
	.align		4
        /*0010*/ 	.word	0x00000000
	.align		4
        /*0014*/ 	.word	0xfffffffd
	.align		4
        /*0018*/ 	.word	0x00000000
	.align		4
        /*001c*/ 	.word	0xfffffffc


//--------------------- .nv.constant4             --------------------------
	.section	.nv.constant4,"a",@progbits
	.align	8
	.align		8
.nv.constant4:
        /*0000*/ 	.dword	_ZN39_INTERNAL_cd431fd5_4_k_cu_a20469be_49984cuda3std3__45__cpo5beginE
	.align		8
        /*0008*/ 	.dword	_ZN39_INTERNAL_cd431fd5_4_k_cu_a20469be_49984cuda3std3__45__cpo3endE
	.align		8
        /*0010*/ 	.dword	_ZN39_INTERNAL_cd431fd5_4_k_cu_a20469be_49984cuda3std3__45__cpo6cbeginE
	.align		8
        /*0018*/ 	.dword	_ZN39_INTERNAL_cd431fd5_4_k_cu_a20469be_49984cuda3std3__45__cpo4cendE
	.align		8
        /*0020*/ 	.dword	_ZN39_INTERNAL_cd431fd5_4_k_cu_a20469be_49984cuda3std3__441_GLOBAL__N__cd431fd5_4_k_cu_a20469be_49986ignoreE
	.align		8
        /*0028*/ 	.dword	_ZN39_INTERNAL_cd431fd5_4_k_cu_a20469be_49984cuda3std3__419piecewise_constructE
	.align		8
        /*0030*/ 	.dword	_ZN39_INTERNAL_cd431fd5_4_k_cu_a20469be_49984cuda3std3__48in_placeE
	.align		8
        /*0038*/ 	.dword	_ZN39_INTERNAL_cd431fd5_4_k_cu_a20469be_49984cuda3std6ranges3__45__cpo4swapE
	.align		8
        /*0040*/ 	.dword	_ZN39_INTERNAL_cd431fd5_4_k_cu_a20469be_49984cuda3std6ranges3__45__cpo9iter_moveE
	.align		8
        /*0048*/ 	.dword	_ZN39_INTERNAL_cd431fd5_4_k_cu_a20469be_49984cute7productE
	.align		8
        /*0050*/ 	.dword	_ZN39_INTERNAL_cd431fd5_4_k_cu_a20469be_49984cute1_E


//--------------------- .text._ZN7cutlass13device_kernelINS_4gemm6kernel13GemmUniversalIN4cute5tupleIJiiiiEEENS1_10collective13CollectiveMmaINS1_37MainloopSm90TmaGmmaWarpSpecializedFP8ILi11ENS5_IJNS4_1CILi2EEENSA_ILi1EEESC_EEENS1_35KernelTmaWarpSpecializedCooperativeEEENS5_IJNSA_ILi256EEENSA_ILi64EEESH_EEENS_12float_e5m2_tENS5_IJlSC_lEEESJ_SK_NS4_8TiledMMAINS4_8MMA_AtomIJNS4_4SM904GMMA30MMA_64x64x32_F32E5M2E5M2_SS_TNILNSO_7ScaleInE1ELSQ_1EEEEEENS4_6LayoutISD_NS5_IJSC_NSA_ILi0EEESU_EEEEENS5_IJNS4_10UnderscoreESX_SX_EEEEENS4_13SM90_TMA_LOADENS4_14ComposedLayoutINS4_7SwizzleILi2ELi4ELi3EEENS4_18smem_ptr_flag_bitsILi8EEENST_INS5_IJNSA_ILi8EEESH_EEENS5_IJSH_SC_EEEEEEEvNS4_8identityENS4_23SM90_TMA_LOAD_MULTICASTES1A_vS1B_EENS_8epilogue10collective6detail29Sm90TmaWarpSpecializedAdapterINS1F_15DefaultEpilogueISJ_SK_SK_NS1E_6thread17LinearCombinationISJ_Li1EffLNS1J_9ScaleType4KindE0ELNS_15FloatRoundStyleE2ESJ_EENS1_15EpilogueDefaultEEEEEvvEEEEvNT_6ParamsE --------------------------
	.section	.text._ZN7cutlass13device_kernelINS_4gemm6kernel13GemmUniversalIN4cute5tupleIJiiiiEEENS1_10collective13CollectiveMmaINS1_37MainloopSm90TmaGmmaWarpSpecializedFP8ILi11ENS5_IJNS4_1CILi2EEENSA_ILi1EEESC_EEENS1_35KernelTmaWarpSpecializedCooperativeEEENS5_IJNSA_ILi256EEENSA_ILi64EEESH_EEENS_12float_e5m2_tENS5_IJlSC_lEEESJ_SK_NS4_8TiledMMAINS4_8MMA_AtomIJNS4_4SM904GMMA30MMA_64x64x32_F32E5M2E5M2_SS_TNILNSO_7ScaleInE1ELSQ_1EEEEEENS4_6LayoutISD_NS5_IJSC_NSA_ILi0EEESU_EEEEENS5_IJNS4_10UnderscoreESX_SX_EEEEENS4_13SM90_TMA_LOADENS4_14ComposedLayoutINS4_7SwizzleILi2ELi4ELi3EEENS4_18smem_ptr_flag_bitsILi8EEENST_INS5_IJNSA_ILi8EEESH_EEENS5_IJSH_SC_EEEEEEEvNS4_8identityENS4_23SM90_TMA_LOAD_MULTICASTES1A_vS1B_EENS_8epilogue10collective6detail29Sm90TmaWarpSpecializedAdapterINS1F_15DefaultEpilogueISJ_SK_SK_NS1E_6thread17LinearCombinationISJ_Li1EffLNS1J_9ScaleType4KindE0ELNS_15FloatRoundStyleE2ESJ_EENS1_15EpilogueDefaultEEEEEvvEEEEvNT_6ParamsE,"ax",@progbits
	.align	128
.text._ZN7cutlass13device_kernelINS_4gemm6kernel13GemmUniversalIN4cute5tupleIJiiiiEEENS1_10collective13CollectiveMmaINS1_37MainloopSm90TmaGmmaWarpSpecializedFP8ILi11ENS5_IJNS4_1CILi2EEENSA_ILi1EEESC_EEENS1_35KernelTmaWarpSpecializedCooperativeEEENS5_IJNSA_ILi256EEENSA_ILi64EEESH_EEENS_12float_e5m2_tENS5_IJlSC_lEEESJ_SK_NS4_8TiledMMAINS4_8MMA_AtomIJNS4_4SM904GMMA30MMA_64x64x32_F32E5M2E5M2_SS_TNILNSO_7ScaleInE1ELSQ_1EEEEEENS4_6LayoutISD_NS5_IJSC_NSA_ILi0EEESU_EEEEENS5_IJNS4_10UnderscoreESX_SX_EEEEENS4_13SM90_TMA_LOADENS4_14ComposedLayoutINS4_7SwizzleILi2ELi4ELi3EEENS4_18smem_ptr_flag_bitsILi8EEENST_INS5_IJNSA_ILi8EEESH_EEENS5_IJSH_SC_EEEEEEEvNS4_8identityENS4_23SM90_TMA_LOAD_MULTICASTES1A_vS1B_EENS_8epilogue10collective6detail29Sm90TmaWarpSpecializedAdapterINS1F_15DefaultEpilogueISJ_SK_SK_NS1E_6thread17LinearCombinationISJ_Li1EffLNS1J_9ScaleType4KindE0ELNS_15FloatRoundStyleE2ESJ_EENS1_15EpilogueDefaultEEEEEvvEEEEvNT_6ParamsE:
        .type           _ZN7cutlass13device_kernelINS_4gemm6kernel13GemmUniversalIN4cute5tupleIJiiiiEEENS1_10collective13CollectiveMmaINS1_37MainloopSm90TmaGmmaWarpSpecializedFP8ILi11ENS5_IJNS4_1CILi2EEENSA_ILi1EEESC_EEENS1_35KernelTmaWarpSpecializedCooperativeEEENS5_IJNSA_ILi256EEENSA_ILi64EEESH_EEENS_12float_e5m2_tENS5_IJlSC_lEEESJ_SK_NS4_8TiledMMAINS4_8MMA_AtomIJNS4_4SM904GMMA30MMA_64x64x32_F32E5M2E5M2_SS_TNILNSO_7ScaleInE1ELSQ_1EEEEEENS4_6LayoutISD_NS5_IJSC_NSA_ILi0EEESU_EEEEENS5_IJNS4_10UnderscoreESX_SX_EEEEENS4_13SM90_TMA_LOADENS4_14ComposedLayoutINS4_7SwizzleILi2ELi4ELi3EEENS4_18smem_ptr_flag_bitsILi8EEENST_INS5_IJNSA_ILi8EEESH_EEENS5_IJSH_SC_EEEEEEEvNS4_8identityENS4_23SM90_TMA_LOAD_MULTICASTES1A_vS1B_EENS_8epilogue10collective6detail29Sm90TmaWarpSpecializedAdapterINS1F_15DefaultEpilogueISJ_SK_SK_NS1E_6thread17LinearCombinationISJ_Li1EffLNS1J_9ScaleType4KindE0ELNS_15FloatRoundStyleE2ESJ_EENS1_15EpilogueDefaultEEEEEvvEEEEvNT_6ParamsE,@function
        .size           _ZN7cutlass13device_kernelINS_4gemm6kernel13GemmUniversalIN4cute5tupleIJiiiiEEENS1_10collective13CollectiveMmaINS1_37MainloopSm90TmaGmmaWarpSpecializedFP8ILi11ENS5_IJNS4_1CILi2EEENSA_ILi1EEESC_EEENS1_35KernelTmaWarpSpecializedCooperativeEEENS5_IJNSA_ILi256EEENSA_ILi64EEESH_EEENS_12float_e5m2_tENS5_IJlSC_lEEESJ_SK_NS4_8TiledMMAINS4_8MMA_AtomIJNS4_4SM904GMMA30MMA_64x64x32_F32E5M2E5M2_SS_TNILNSO_7ScaleInE1ELSQ_1EEEEEENS4_6LayoutISD_NS5_IJSC_NSA_ILi0EEESU_EEEEENS5_IJNS4_10UnderscoreESX_SX_EEEEENS4_13SM90_TMA_LOADENS4_14ComposedLayoutINS4_7SwizzleILi2ELi4ELi3EEENS4_18smem_ptr_flag_bitsILi8EEENST_INS5_IJNSA_ILi8EEESH_EEENS5_IJSH_SC_EEEEEEEvNS4_8identityENS4_23SM90_TMA_LOAD_MULTICASTES1A_vS1B_EENS_8epilogue10collective6detail29Sm90TmaWarpSpecializedAdapterINS1F_15DefaultEpilogueISJ_SK_SK_NS1E_6thread17LinearCombinationISJ_Li1EffLNS1J_9ScaleType4KindE0ELNS_15FloatRoundStyleE2ESJ_EENS1_15EpilogueDefaultEEEEEvvEEEEvNT_6ParamsE,(.L_x_221 - _ZN7cutlass13device_kernelINS_4gemm6kernel13GemmUniversalIN4cute5tupleIJiiiiEEENS1_10collective13CollectiveMmaINS1_37MainloopSm90TmaGmmaWarpSpecializedFP8ILi11ENS5_IJNS4_1CILi2EEENSA_ILi1EEESC_EEENS1_35KernelTmaWarpSpecializedCooperativeEEENS5_IJNSA_ILi256EEENSA_ILi64EEESH_EEENS_12float_e5m2_tENS5_IJlSC_lEEESJ_SK_NS4_8TiledMMAINS4_8MMA_AtomIJNS4_4SM904GMMA30MMA_64x64x32_F32E5M2E5M2_SS_TNILNSO_7ScaleInE1ELSQ_1EEEEEENS4_6LayoutISD_NS5_IJSC_NSA_ILi0EEESU_EEEEENS5_IJNS4_10UnderscoreESX_SX_EEEEENS4_13SM90_TMA_LOADENS4_14ComposedLayoutINS4_7SwizzleILi2ELi4ELi3EEENS4_18smem_ptr_flag_bitsILi8EEENST_INS5_IJNSA_ILi8EEESH_EEENS5_IJSH_SC_EEEEEEEvNS4_8identityENS4_23SM90_TMA_LOAD_MULTICASTES1A_vS1B_EENS_8epilogue10collective6detail29Sm90TmaWarpSpecializedAdapterINS1F_15DefaultEpilogueISJ_SK_SK_NS1E_6thread17LinearCombinationISJ_Li1EffLNS1J_9ScaleType4KindE0ELNS_15FloatRoundStyleE2ESJ_EENS1_15EpilogueDefaultEEEEEvvEEEEvNT_6ParamsE)
        .other          _ZN7cutlass13device_kernelINS_4gemm6kernel13GemmUniversalIN4cute5tupleIJiiiiEEENS1_10collective13CollectiveMmaINS1_37MainloopSm90TmaGmmaWarpSpecializedFP8ILi11ENS5_IJNS4_1CILi2EEENSA_ILi1EEESC_EEENS1_35KernelTmaWarpSpecializedCooperativeEEENS5_IJNSA_ILi256EEENSA_ILi64EEESH_EEENS_12float_e5m2_tENS5_IJlSC_lEEESJ_SK_NS4_8TiledMMAINS4_8MMA_AtomIJNS4_4SM904GMMA30MMA_64x64x32_F32E5M2E5M2_SS_TNILNSO_7ScaleInE1ELSQ_1EEEEEENS4_6LayoutISD_NS5_IJSC_NSA_ILi0EEESU_EEEEENS5_IJNS4_10UnderscoreESX_SX_EEEEENS4_13SM90_TMA_LOADENS4_14ComposedLayoutINS4_7SwizzleILi2ELi4ELi3EEENS4_18smem_ptr_flag_bitsILi8EEENST_INS5_IJNSA_ILi8EEESH_EEENS5_IJSH_SC_EEEEEEEvNS4_8identityENS4_23SM90_TMA_LOAD_MULTICASTES1A_vS1B_EENS_8epilogue10collective6detail29Sm90TmaWarpSpecializedAdapterINS1F_15DefaultEpilogueISJ_SK_SK_NS1E_6thread17LinearCombinationISJ_Li1EffLNS1J_9ScaleType4KindE0ELNS_15FloatRoundStyleE2ESJ_EENS1_15EpilogueDefaultEEEEEvvEEEEvNT_6ParamsE,@"STO_CUDA_ENTRY STV_DEFAULT"
_ZN7cutlass13device_kernelINS_4gemm6kernel13GemmUniversalIN4cute5tupleIJiiiiEEENS1_10collective13CollectiveMmaINS1_37MainloopSm90TmaGmmaWarpSpecializedFP8ILi11ENS5_IJNS4_1CILi2EEENSA_ILi1EEESC_EEENS1_35KernelTmaWarpSpecializedCooperativeEEENS5_IJNSA_ILi256EEENSA_ILi64EEESH_EEENS_12float_e5m2_tENS5_IJlSC_lEEESJ_SK_NS4_8TiledMMAINS4_8MMA_AtomIJNS4_4SM904GMMA30MMA_64x64x32_F32E5M2E5M2_SS_TNILNSO_7ScaleInE1ELSQ_1EEEEEENS4_6LayoutISD_NS5_IJSC_NSA_ILi0EEESU_EEEEENS5_IJNS4_10UnderscoreESX_SX_EEEEENS4_13SM90_TMA_LOADENS4_14ComposedLayoutINS4_7SwizzleILi2ELi4ELi3EEENS4_18smem_ptr_flag_bitsILi8EEENST_INS5_IJNSA_ILi8EEESH_EEENS5_IJSH_SC_EEEEEEEvNS4_8identityENS4_23SM90_TMA_LOAD_MULTICASTES1A_vS1B_EENS_8epilogue10collective6detail29Sm90TmaWarpSpecializedAdapterINS1F_15DefaultEpilogueISJ_SK_SK_NS1E_6thread17LinearCombinationISJ_Li1EffLNS1J_9ScaleType4KindE0ELNS_15FloatRoundStyleE2ESJ_EENS1_15EpilogueDefaultEEEEEvvEEEEvNT_6ParamsE:
[----:B------:R-:W-:Y:S01]  /*0000*/  LDC R1, c[0x0][0x28] ;  /* 0x00000a00ff017b82 */ /* 0x000fe20000000800 */
[----:B------:R-:W0:Y:S01]  /*0010*/  S2R R0, SR_TID.X ;  /* 0x0000000000007919 */ /* 0x000e220000002100 */
[----:B------:R-:W-:Y:S01]  /*0020*/  ELECT P0, URZ, PT ;  /* 0x00000000003f782f */ /* 0x000fe20003800000 */
[----:B------:R-:W-:Y:S01]  /*0030*/  BSSY B0, `(.L_x_0) ;  /* 0x000000f000007945 */ /* 0x000fe20003800000 */
[--C-:B0-----:R-:W-:Y:S02]  /*0040*/  SHF.R.U32.HI R2, RZ, 0x5, R0.reuse ;  /* 0x00000005ff027819 */ /* 0x101fe40000011600 */
[----:B------:R-:W-:-:S03]  /*0050*/  SHF.R.U32.HI R3, RZ, 0x7, R0 ;  /* 0x00000007ff037819 */ /* 0x000fc60000011600 */
[----:B------:R-:W0:Y:S04]  /*0060*/  SHFL.IDX PT, R7, R2, RZ, 0x1f ;  /* 0x00001fff02077589 */ /* 0x000e2800000e0000 */
[----:B------:R-:W1:Y:S01]  /*0070*/  SHFL.IDX PT, R3, R3, RZ, 0x1f ;  /* 0x00001fff03037589 */ /* 0x000e6200000e0000 */
[----:B0-----:R-:W-:-:S13]  /*0080*/  ISETP.NE.OR P0, PT, R7, RZ, !P0 ;  /* 0x000000ff0700720c */ /* 0x001fda0004705670 */
[----:B-1----:R-:W-:Y:S05]  /*0090*/  @P0 BRA `(.L_x_1) ;  /* 0x0000000000200947 */ /* 0x002fea0003800000 */
[----:B------:R-:W-:Y:S02]  /*00a0*/  ULDC.64 UR4, c[0x0][0x198] ;  /* 0x0000660000047ab9 */ /* 0x000fe40000000a00 */
[----:B------:R-:W-:Y:S02]  /*00b0*/  UIADD3 UR6, UP0, UR4, 0xf0, URZ ;  /* 0x000000f004067890 */ /* 0x000fe4000ff1e03f */
[----:B------:R-:W-:Y:S02]  /*00c0*/  UIADD3 UR4, UP1, UR4, 0x1f0, URZ ;  /* 0x000001f004047890 */ /* 0x000fe4000ff3e03f */
[----:B------:R-:W-:Y:S02]  /*00d0*/  UIADD3.X UR7, URZ, UR5, URZ, UP0, !UPT ;  /* 0x000000053f077290 */ /* 0x000fe400087fe43f */
[----:B------:R-:W-:-:S07]  /*00e0*/  UIADD3.X UR5, URZ, UR5, URZ, UP1, !UPT ;  /* 0x000000053f057290 */ /* 0x000fce0008ffe43f */
[----:B------:R0:W-:Y:S02]  /*00f0*/  UTMACCTL.PF [UR6] ;  /* 0x00000000060079b9 */ /* 0x0001e40008040000 */
[----:B------:R0:W-:Y:S02]  /*0100*/  UTMACCTL.PF [UR4] ;  /* 0x00000000040079b9 */ /* 0x0001e40008040000 */
[----:B0-----:R-:W-:Y:S01]  /*0110*/  NOP ;  /* 0x0000000000007918 */ /* 0x001fe20000000000 */
.L_x_1:
[----:B------:R-:W-:Y:S05]  /*0120*/  BSYNC B0 ;  /* 0x0000000000007941 */ /* 0x000fea0003800000 */
.L_x_0:
[----:B------:R-:W0:Y:S02]  /*0130*/  SHFL.IDX PT, R4, R2, RZ, 0x1f ;  /* 0x00001fff02047589 */ /* 0x000e2400000e0000 */
[----:B0-----:R-:W-:-:S13]  /*0140*/  ISETP.NE.AND P0, PT, R4, RZ, PT ;  /* 0x000000ff0400720c */ /* 0x001fda0003f05270 */
[----:B------:R-:W-:Y:S05]  /*0150*/  @P0 BRA `(.L_x_2) ;  /* 0x00000000009c0947 */ /* 0x000fea0003800000 */
[----:B------:R-:W-:Y:S01]  /*0160*/  ELECT P0, URZ, PT ;  /* 0x00000000003f782f */ /* 0x000fe20003800000 */
[----:B------:R-:W-:-:S12]  /*0170*/  BSSY B0, `(.L_x_2) ;  /* 0x0000025000007945 */ /* 0x000fd80003800000 */
[----:B------:R-:W-:Y:S05]  /*0180*/  @!P0 BRA `(.L_x_3) ;  /* 0x00000000008c8947 */ /* 0x000fea0003800000 */
[----:B------:R-:W0:Y:S01]  /*0190*/  S2UR UR8, SR_CgaCtaId ;  /* 0x00000000000879c3 */ /* 0x000e220000008800 */
[----:B------:R-:W-:Y:S01]  /*01a0*/  UMOV UR4, 0x400 ;  /* 0x0000040000047882 */ /* 0x000fe20000000000 */
[----:B------:R-:W-:Y:S01]  /*01b0*/  UMOV UR5, 0x1 ;  /* 0x0000000100057882 */ /* 0x000fe20000000000 */
[----:B------:R-:W-:Y:S02]  /*01c0*/  UMOV UR6, 0x4 ;  /* 0x0000000400067882 */ /* 0x000fe40000000000 */
[----:B------:R-:W-:-:S04]  /*01d0*/  UIADD3 UR6, -UR6, 0x100000, URZ ;  /* 0x0010000006067890 */ /* 0x000fc8000fffe13f */
[----:B------:R-:W-:Y:S02]  /*01e0*/  USHF.L.U32 UR7, UR6, 0xb, URZ ;  /* 0x0000000b06077899 */ /* 0x000fe4000800063f */
[----:B------:R-:W-:Y:S02]  /*01f0*/  USHF.L.U32 UR6, UR6, 0x1, URZ ;  /* 0x0000000106067899 */ /* 0x000fe4000800063f */
[----:B0-----:R-:W-:Y:S02]  /*0200*/  ULEA UR8, UR8, UR4, 0x18 ;  /* 0x0000000408087291 */ /* 0x001fe4000f8ec03f */
[----:B------:R-:W-:-:S04]  /*0210*/  UIADD3 UR4, -UR5, 0x100000, URZ ;  /* 0x0010000005047890 */ /* 0x000fc8000fffe13f */
[----:B------:R-:W-:Y:S02]  /*0220*/  USHF.L.U32 UR5, UR4, 0xb, URZ ;  /* 0x0000000b04057899 */ /* 0x000fe4000800063f */
[----:B------:R-:W-:Y:S01]  /*0230*/  USHF.L.U32 UR4, UR4, 0x1, URZ ;  /* 0x0000000104047899 */ /* 0x000fe2000800063f */
[----:B------:R-:W0:Y:S11]  /*0240*/  FENCE.VIEW.ASYNC.S ;  /* 0x00000000000073c6 */ /* 0x000e360000000000 */
[----:B0-----:R0:W1:Y:S01]  /*0250*/  SYNCS.EXCH.64 URZ, [UR8], UR4 ;  /* 0x00000004083f75b2 */ /* 0x0010620008000100 */
[----:B------:R0:W2:Y:S01]  /*0260*/  SYNCS.EXCH.64 URZ, [UR8+0x58], UR6 ;  /* 0x00005806083f75b2 */ /* 0x0000a20008000100 */
[----:B------:R0:W3:Y:S01]  /*0270*/  SYNCS.EXCH.64 URZ, [UR8+0x8], UR4 ;  /* 0x00000804083f75b2 */ /* 0x0000e20008000100 */
[----:B------:R0:W4:Y:S01]  /*0280*/  SYNCS.EXCH.64 URZ, [UR8+0x60], UR6 ;  /* 0x00006006083f75b2 */ /* 0x0001220008000100 */
[----:B------:R0:W0:Y:S01]  /*0290*/  SYNCS.EXCH.64 URZ, [UR8+0x10], UR4 ;  /* 0x00001004083f75b2 */ /* 0x0000220008000100 */
        /* <DEDUP_REMOVED lines=17> */
[----:B------:R-:W-:Y:S01]  /*03b0*/  NOP ;  /* 0x0000000000007918 */ /* 0x000fe20000000000 */
.L_x_3:
[----:B0-----:R-:W-:Y:S05]  /*03c0*/  BSYNC B0 ;  /* 0x0000000000007941 */ /* 0x001fea0003800000 */
.L_x_2:
[----:B------:R-:W-:Y:S01]  /*03d0*/  SHF.R.S32.HI R5, RZ, 0x1f, R0 ;  /* 0x0000001fff057819 */ /* 0x000fe20000011400 */
[----:B------:R-:W0:Y:S01]  /*03e0*/  SHFL.IDX PT, R2, R2, RZ, 0x1f ;  /* 0x00001fff02027589 */ /* 0x000e2200000e0000 */
[----:B------:R-:W5:Y:S01]  /*03f0*/  S2UR UR8, SR_CTAID.X ;  /* 0x00000000000879c3 */ /* 0x000f620000002500 */
[----:B------:R-:W-:Y:S02]  /*0400*/  ELECT P0, URZ, PT ;  /* 0x00000000003f782f */ /* 0x000fe40003800000 */
[----:B------:R-:W-:Y:S01]  /*0410*/  LEA.HI R5, R5, R0, RZ, 0x7 ;  /* 0x0000000005057211 */ /* 0x000fe200078f38ff */
[----:B------:R-:W1:Y:S01]  /*0420*/  S2R R8, SR_CTAID.Y ;  /* 0x0000000000087919 */ /* 0x000e620000002600 */
[----:B------:R-:W-:Y:S01]  /*0430*/  SHF.R.S32.HI R11, RZ, 0x1f, R4 ;  /* 0x0000001fff0b7819 */ /* 0x000fe20000011404 */
[----:B------:R-:W-:Y:S01]  /*0440*/  ULDC UR4, c[0x0][0x150] ;  /* 0x0000540000047ab9 */ /* 0x000fe20000000800 */
[----:B------:R-:W-:Y:S01]  /*0450*/  LOP3.LUT R5, R5, 0xffffff80, RZ, 0xc0, !PT ;  /* 0xffffff8005057812 */ /* 0x000fe200078ec0ff */
[----:B------:R-:W-:Y:S01]  /*0460*/  VIADD R16, R3, 0xffffffff ;  /* 0xffffffff03107836 */ /* 0x000fe20000000000 */
[----:B------:R-:W-:Y:S01]  /*0470*/  LEA.HI R11, R11, R4, RZ, 0x2 ;  /* 0x000000040b0b7211 */ /* 0x000fe200078f10ff */
[----:B------:R-:W2:Y:S01]  /*0480*/  LDC R12, c[0x0][0x144] ;  /* 0x00005100ff0c7b82 */ /* 0x000ea20000000800 */
[----:B------:R-:W-:Y:S01]  /*0490*/  NOP ;  /* 0x0000000000007918 */ /* 0x000fe20000000000 */
[----:B------:R-:W-:Y:S01]  /*04a0*/  IMAD.IADD R6, R0, 0x1, -R5 ;  /* 0x0000000100067824 */ /* 0x000fe200078e0a05 */
[----:B------:R-:W-:Y:S01]  /*04b0*/  LOP3.LUT R11, R11, 0x3ffffffc, RZ, 0xc0, !PT ;  /* 0x3ffffffc0b0b7812 */ /* 0x000fe200078ec0ff */
[----:B------:R-:W-:Y:S01]  /*04c0*/  NOP ;  /* 0x0000000000007918 */ /* 0x000fe20000000000 */
[----:B------:R-:W-:-:S02]  /*04d0*/  ISETP.NE.AND P4, PT, R3, RZ, PT ;  /* 0x000000ff0300720c */ /* 0x000fc40003f85270 */
[----:B------:R-:W-:Y:S01]  /*04e0*/  SHF.R.S32.HI R5, RZ, 0x1f, R6 ;  /* 0x0000001fff057819 */ /* 0x000fe20000011406 */
[----:B------:R-:W-:Y:S01]  /*04f0*/  IMAD.IADD R4, R4, 0x1, -R11 ;  /* 0x0000000104047824 */ /* 0x000fe200078e0a0b */
[----:B------:R-:W3:Y:S01]  /*0500*/  LDC R14, c[0x0][0x140] ;  /* 0x00005000ff0e7b82 */ /* 0x000ee20000000800 */
[----:B------:R-:W-:Y:S02]  /*0510*/  ISETP.GE.U32.AND P6, PT, R16, 0x2, PT ;  /* 0x000000021000780c */ /* 0x000fe40003fc6070 */
[----:B------:R-:W-:Y:S02]  /*0520*/  LEA.HI R5, R5, R6, RZ, 0x3 ;  /* 0x0000000605057211 */ /* 0x000fe400078f18ff */
[----:B0-----:R-:W-:Y:S02]  /*0530*/  ISETP.NE.OR P0, PT, R2, RZ, !P0 ;  /* 0x000000ff0200720c */ /* 0x001fe40004705670 */
[--C-:B------:R-:W-:Y:S01]  /*0540*/  SHF.R.S32.HI R2, RZ, 0x3, R5.reuse ;  /* 0x00000003ff027819 */ /* 0x100fe20000011405 */
[----:B------:R-:W0:Y:S01]  /*0550*/  LDC R13, c[0x0][0x148] ;  /* 0x00005200ff0d7b82 */ /* 0x000e220000000800 */
[----:B------:R-:W-:-:S02]  /*0560*/  SHF.R.S32.HI R5, RZ, 0x1f, R5 ;  /* 0x0000001fff057819 */ /* 0x000fc40000011405 */
[----:B-----5:R-:W-:Y:S02]  /*0570*/  I2FP.F32.U32 R10, UR8 ;  /* 0x00000008000a7c45 */ /* 0x020fe40008201000 */
[----:B------:R-:W-:-:S03]  /*0580*/  LEA.HI R5, R5, R2, RZ, 0x2 ;  /* 0x0000000205057211 */ /* 0x000fc600078f10ff */
[----:B------:R-:W-:Y:S01]  /*0590*/  FMUL R10, R10, UR4 ;  /* 0x000000040a0a7c20 */ /* 0x000fe20008400000 */
[----:B------:R-:W-:Y:S01]  /*05a0*/  LOP3.LUT R5, R5, 0xfffffffc, RZ, 0xc0, !PT ;  /* 0xfffffffc05057812 */ /* 0x000fe200078ec0ff */
[----:B------:R-:W-:Y:S01]  /*05b0*/  VOTEU.ALL UP0, P0 ;  /* 0x00000000003f7886 */ /* 0x000fe20000000000 */
[----:B-1----:R-:W-:Y:S01]  /*05c0*/  I2FP.F32.U32 R11, R8 ;  /* 0x00000008000b7245 */ /* 0x002fe20000201000 */
[----:B------:R-:W-:Y:S01]  /*05d0*/  ULDC UR4, c[0x0][0x154] ;  /* 0x0000550000047ab9 */ /* 0x000fe20000000800 */
[----:B------:R-:W-:Y:S01]  /*05e0*/  VOTEU.ALL UP1, P0 ;  /* 0x00000000003f7886 */ /* 0x000fe20000020000 */
[----:B------:R-:W1:Y:S01]  /*05f0*/  F2I.U32.TRUNC.NTZ R10, R10 ;  /* 0x0000000a000a7305 */ /* 0x000e62000020f000 */
[----:B------:R-:W-:Y:S01]  /*0600*/  IMAD.IADD R5, R2, 0x1, -R5 ;  /* 0x0000000102057824 */ /* 0x000fe200078e0a05 */
[----:B------:R-:W5:Y:S01]  /*0610*/  @!UP0 S2UR UR7, SR_CgaCtaId ;  /* 0x00000000000789c3 */ /* 0x000f620000008800 */
[----:B------:R-:W-:Y:S01]  /*0620*/  @!UP0 UMOV UR6, 0x400 ;  /* 0x0000040000068882 */ /* 0x000fe20000000000 */
[----:B---3--:R-:W-:Y:S01]  /*0630*/  ISETP.EQ.U32.AND P2, PT, R14, 0x1, PT ;  /* 0x000000010e00780c */ /* 0x008fe20003f42070 */
[----:B------:R-:W-:-:S05]  /*0640*/  IMAD R5, R4, 0x4, R5 ;  /* 0x0000000404057824 */ /* 0x000fca00078e0205 */
[----:B------:R-:W-:-:S04]  /*0650*/  LEA.HI R2, R5, R5, RZ, 0x1 ;  /* 0x0000000505027211 */ /* 0x000fc800078f08ff */
[----:B------:R-:W-:Y:S01]  /*0660*/  LOP3.LUT R4, R2, 0xfffffffe, RZ, 0xc0, !PT ;  /* 0xfffffffe02047812 */ /* 0x000fe200078ec0ff */
[----:B-1----:R-:W-:Y:S02]  /*0670*/  IMAD.MOV R15, RZ, RZ, -R10 ;  /* 0x000000ffff0f7224 */ /* 0x002fe400078e0a0a */
[----:B------:R-:W-:Y:S01]  /*0680*/  FMUL R10, R11, UR4 ;  /* 0x000000040b0a7c20 */ /* 0x000fe20008400000 */
[----:B------:R-:W-:Y:S01]  /*0690*/  SHF.R.S32.HI R2, RZ, 0x1f, R7 ;  /* 0x0000001fff027819 */ /* 0x000fe20000011407 */
[----:B------:R-:W-:Y:S01]  /*06a0*/  UMOV UR4, 0x20 ;  /* 0x0000002000047882 */ /* 0x000fe20000000000 */
[----:B--2---:R-:W-:Y:S01]  /*06b0*/  IMAD R12, R12, R15, UR8 ;  /* 0x000000080c0c7e24 */ /* 0x004fe2000f8e020f */
[----:B------:R-:W-:-:S04]  /*06c0*/  @!UP0 UIADD3 UR4, -UR4, 0x100000, URZ ;  /* 0x0010000004048890 */ /* 0x000fc8000fffe13f */
[----:B------:R-:W-:Y:S02]  /*06d0*/  @!UP0 USHF.L.U32 UR5, UR4, 0xb, URZ ;  /* 0x0000000b04058899 */ /* 0x000fe4000800063f */
[----:B------:R-:W-:Y:S01]  /*06e0*/  @!UP0 USHF.L.U32 UR4, UR4, 0x1, URZ ;  /* 0x0000000104048899 */ /* 0x000fe2000800063f */
[C---:B------:R-:W-:Y:S01]  /*06f0*/  IMAD.IADD R11, R5.reuse, 0x1, -R4 ;  /* 0x00000001050b7824 */ /* 0x040fe200078e0a04 */
[----:B------:R-:W1:Y:S01]  /*0700*/  F2I.U32.TRUNC.NTZ R10, R10 ;  /* 0x0000000a000a7305 */ /* 0x000e62000020f000 */
[----:B------:R-:W-:Y:S01]  /*0710*/  LEA.HI R2, R2, R7, RZ, 0x2 ;  /* 0x0000000702027211 */ /* 0x000fe200078f10ff */
[----:B------:R-:W-:Y:S02]  /*0720*/  IMAD.SHL.U32 R4, R5, 0x4, RZ ;  /* 0x0000000405047824 */ /* 0x000fe400078e00ff */
[----:B------:R-:W-:Y:S01]  /*0730*/  ISETP.NE.AND P3, PT, R11, R12, PT ;  /* 0x0000000c0b00720c */ /* 0x000fe20003f65270 */
[----:B-----5:R-:W-:Y:S01]  /*0740*/  @!UP0 ULEA UR6, UR7, UR6, 0x18 ;  /* 0x0000000607068291 */ /* 0x020fe2000f8ec03f */
[----:B------:R-:W-:Y:S01]  /*0750*/  LOP3.LUT R2, R2, 0xfffffffc, RZ, 0xc0, !PT ;  /* 0xfffffffc02027812 */ /* 0x000fe200078ec0ff */
[----:B------:R-:W-:Y:S01]  /*0760*/  VOTEU.ALL UP0, P0 ;  /* 0x00000000003f7886 */ /* 0x000fe20000000000 */
[----:B------:R-:W-:-:S02]  /*0770*/  LOP3.LUT R5, R5, 0xc, R4, 0x78, !PT ;  /* 0x0000000c05057812 */ /* 0x000fc400078e7804 */
[----:B------:R-:W-:Y:S01]  /*0780*/  LOP3.LUT P0, RZ, R6, 0x7, RZ, 0xc0, !PT ;  /* 0x0000000706ff7812 */ /* 0x000fe2000780c0ff */
[----:B------:R-:W-:Y:S02]  /*0790*/  IMAD.IADD R7, R7, 0x1, -R2 ;  /* 0x0000000107077824 */ /* 0x000fe400078e0a02 */
[----:B------:R-:W-:Y:S01]  /*07a0*/  IMAD.MOV.U32 R6, RZ, RZ, 0x1 ;  /* 0x00000001ff067424 */ /* 0x000fe200078e00ff */
[----:B------:R-:W-:Y:S01]  /*07b0*/  ISETP.LT.U32.AND P0, PT, R5, 0x2, !P0 ;  /* 0x000000020500780c */ /* 0x000fe20004701070 */
[----:B-1----:R-:W-:Y:S01]  /*07c0*/  IMAD.MOV R20, RZ, RZ, -R10 ;  /* 0x000000ffff147224 */ /* 0x002fe200078e0a0a */
[----:B------:R-:W-:Y:S01]  /*07d0*/  ISETP.NE.AND P1, PT, R7, 0x3, PT ;  /* 0x000000030700780c */ /* 0x000fe20003f25270 */
[----:B------:R-:W1:Y:S02]  /*07e0*/  FENCE.VIEW.ASYNC.S ;  /* 0x00000000000073c6 */ /* 0x000e640000000000 */
[----:B-1----:R1:W2:Y:S01]  /*07f0*/  @!UP0 SYNCS.EXCH.64 URZ, [UR6+0xc0], UR4 ;  /* 0x0000c004063f85b2 */ /* 0x0022a20008000100 */
[----:B------:R-:W-:Y:S01]  /*0800*/  @P3 LEA.HI R2, R5, R5, RZ, 0x1 ;  /* 0x0000000505023211 */ /* 0x000fe200078f08ff */
[----:B0-----:R-:W-:Y:S01]  /*0810*/  IMAD R11, R13, R20, R8 ;  /* 0x000000140d0b7224 */ /* 0x001fe200078e0208 */
[----:B------:R-:W-:-:S02]  /*0820*/  ISETP.EQ.OR P1, PT, R7, RZ, !P1 ;  /* 0x000000ff0700720c */ /* 0x000fc40004f22670 */
[----:B------:R-:W-:Y:S02]  /*0830*/  @P3 SHF.R.S32.HI R2, RZ, 0x1, R2 ;  /* 0x00000001ff023819 */ /* 0x000fe40000011402 */
[----:B------:R-:W-:Y:S02]  /*0840*/  ISETP.EQ.AND P1, PT, R3, RZ, P1 ;  /* 0x000000ff0300720c */ /* 0x000fe40000f22270 */
[----:B------:R-:W-:Y:S02]  /*0850*/  @P3 ISETP.NE.AND P5, PT, R2, R11, PT ;  /* 0x0000000b0200320c */ /* 0x000fe40003fa5270 */
[----:B------:R-:W-:Y:S02]  /*0860*/  SEL R3, RZ, 0x1, !P0 ;  /* 0x00000001ff037807 */ /* 0x000fe40004000000 */
[----:B------:R-:W-:Y:S02]  /*0870*/  @P3 SEL R6, RZ, 0x1, P5 ;  /* 0x00000001ff063807 */ /* 0x000fe40002800000 */
[----:B------:R-:W-:Y:S01]  /*0880*/  SEL R4, RZ, 0x1, !P1 ;  /* 0x00000001ff047807 */ /* 0x000fe20004800000 */
[----:B------:R1:W0:Y:S01]  /*0890*/  @!UP1 SYNCS.EXCH.64 URZ, [UR6+0xc8], UR4 ;  /* 0x0000c804063f95b2 */ /* 0x0002220008000100 */
[----:B------:R-:W-:Y:S01]  /*08a0*/  LOP3.LUT R6, R6, R3, RZ, 0xc0, !PT ;  /* 0x0000000306067212 */ /* 0x000fe200078ec0ff */
[----:B------:R-:W-:Y:S01]  /*08b0*/  NOP ;  /* 0x0000000000007918 */ /* 0x000fe20000000000 */
[----:B------:R-:W-:Y:S01]  /*08c0*/  SEL R4, R4, 0x2, P6 ;  /* 0x0000000204047807 */ /* 0x000fe20003000000 */
[----:B------:R-:W-:Y:S06]  /*08d0*/  @!P2 BRA `(.L_x_4) ;  /* 0x000000000008a947 */ /* 0x000fec0003800000 */
[----:B0-2-4-:R-:W-:Y:S01]  /*08e0*/  UCGABAR_ARV ;  /* 0x00000000000079c7 */ /* 0x015fe20008000000 */
[----:B------:R-:W-:Y:S05]  /*08f0*/  BRA `(.L_x_5) ;  /* 0x0000000000047947 */ /* 0x000fea0003800000 */
.L_x_4:
[----:B0-2-4-:R-:W-:Y:S01]  /*0900*/  NOP ;  /* 0x0000000000007918 */ /* 0x015fe20000000000 */
.L_x_5:
[----:B------:R-:W0:Y:S01]  /*0910*/  LDC R2, c[0x0][0x65c] ;  /* 0x00019700ff027b82 */ /* 0x000e220000000800 */
[----:B------:R-:W-:Y:S01]  /*0920*/  IMAD.MOV.U32 R3, RZ, RZ, RZ ;  /* 0x000000ffff037224 */ /* 0x000fe200078e00ff */
[----:B0-----:R-:W-:Y:S01]  /*0930*/  ISETP.NE.AND P3, PT, R2, 0x1, PT ;  /* 0x000000010200780c */ /* 0x001fe20003f65270 */
[----:B------:R-:W-:-:S12]  /*0940*/  IMAD.U32 R2, RZ, RZ, UR8 ;  /* 0x00000008ff027e24 */ /* 0x000fd8000f8e00ff */
[----:B------:R-:W0:Y:S01]  /*0950*/  @P3 LDC R15, c[0x0][0x10] ;  /* 0x00000400ff0f3b82 */ /* 0x000e220000000800 */
[----:B------:R-:W-:Y:S02]  /*0960*/  @P3 IMAD.MOV.U32 R9, RZ, RZ, RZ ;  /* 0x000000ffff093224 */ /* 0x000fe400078e00ff */
[----:B------:R-:W-:-:S05]  /*0970*/  @P3 IMAD.MOV.U32 R17, RZ, RZ, RZ ;  /* 0x000000ffff113224 */ /* 0x000fca00078e00ff */
[----:B------:R-:W2:Y:S01]  /*0980*/  @!P3 LDC R11, c[0x0][0xc] ;  /* 0x00000300ff0bbb82 */ /* 0x000ea20000000800 */
[----:B0-----:R-:W-:-:S04]  /*0990*/  @P3 IMAD.WIDE.U32 R14, R15, UR8, R8 ;  /* 0x000000080f0e3c25 */ /* 0x001fc8000f8e0008 */
[----:B--2---:R-:W-:-:S04]  /*09a0*/  @!P3 IMAD.WIDE.U32 R10, R8, R11, R2 ;  /* 0x0000000b080ab225 */ /* 0x004fc800078e0002 */
[----:B------:R-:W-:Y:S02]  /*09b0*/  @P3 IMAD.MOV.U32 R2, RZ, RZ, R14 ;  /* 0x000000ffff023224 */ /* 0x000fe400078e000e */
[----:B------:R-:W-:Y:S02]  /*09c0*/  @P3 IMAD.IADD R3, R15, 0x1, R17 ;  /* 0x000000010f033824 */ /* 0x000fe400078e0211 */
[----:B------:R-:W-:Y:S02]  /*09d0*/  @!P3 IMAD.MOV.U32 R2, RZ, RZ, R10 ;  /* 0x000000ffff02b224 */ /* 0x000fe400078e000a */
[----:B------:R-:W-:Y:S01]  /*09e0*/  @!P3 IMAD.MOV.U32 R3, RZ, RZ, R11 ;  /* 0x000000ffff03b224 */ /* 0x000fe200078e000b */
[----:B------:R-:W-:Y:S06]  /*09f0*/  @!P2 BRA `(.L_x_6) ;  /* 0x00000000000ca947 */ /* 0x000fec0003800000 */
[----:B------:R-:W-:Y:S01]  /*0a00*/  UCGABAR_WAIT ;  /* 0x0000000000007dc7 */ /* 0x000fe20008000000 */
[----:B------:R-:W-:Y:S01]  /*0a10*/  CCTL.IVALL ;  /* 0x00000000ff00798f */ /* 0x000fe20002000000 */
[----:B------:R-:W-:Y:S05]  /*0a20*/  BRA `(.L_x_7) ;  /* 0x0000000000047947 */ /* 0x000fea0003800000 */
.L_x_6:
[----:B------:R-:W-:Y:S06]  /*0a30*/  BAR.SYNC.DEFER_BLOCKING 0x0 ;  /* 0x0000000000007b1d */ /* 0x000fec0000010000 */
.L_x_7:
[----:B------:R-:W-:Y:S05]  /*0a40*/  @!P4 BRA `(.L_x_8) ;  /* 0x0000007400f0c947 */ /* 0x000fea0003800000 */
[----:B------:R-:W-:-:S13]  /*0a50*/  ISETP.GT.U32.AND P0, PT, R16, 0x1, PT ;  /* 0x000000011000780c */ /* 0x000fda0003f04070 */
[----:B-1----:R-:W-:Y:S05]  /*0a60*/  @P0 EXIT ;  /* 0x000000000000094d */ /* 0x002fea0003800000 */
[----:B------:R-:W-:Y:S01]  /*0a70*/  ULDC.64 UR4, c[0x0][0x650] ;  /* 0x0001940000047ab9 */ /* 0x000fe20000000a00 */
[----:B------:R-:W-:Y:S01]  /*0a80*/  PRMT R14, RZ, 0x7610, R14 ;  /* 0x00007610ff0e7816 */ /* 0x000fe2000000000e */
[----:B------:R-:W-:Y:S01]  /*0a90*/  IMAD.MOV.U32 R10, RZ, RZ, -0x1 ;  /* 0xffffffffff0a7424 */ /* 0x000fe200078e00ff */
[----:B------:R-:W-:Y:S01]  /*0aa0*/  ISETP.GE.U32.AND P0, PT, R2, UR4, PT ;  /* 0x0000000402007c0c */ /* 0x000fe2000bf06070 */
[----:B------:R-:W-:Y:S02]  /*0ab0*/  IMAD.MOV.U32 R11, RZ, RZ, -0x1 ;  /* 0xffffffffff0b7424 */ /* 0x000fe400078e00ff */
[----:B------:R-:W-:Y:S01]  /*0ac0*/  IMAD.MOV.U32 R7, RZ, RZ, -0x1 ;  /* 0xffffffffff077424 */ /* 0x000fe200078e00ff */
[----:B------:R-:W-:-:S13]  /*0ad0*/  ISETP.GE.U32.AND.EX P0, PT, R3, UR5, PT, P0 ;  /* 0x0000000503007c0c */ /* 0x000fda000bf06100 */
[----:B------:R-:W-:Y:S05]  /*0ae0*/  @P0 BRA `(.L_x_9) ;  /* 0x0000000400280947 */ /* 0x000fea0003800000 */
[----:B------:R-:W0:Y:S01]  /*0af0*/  LDC.64 R22, c[0x0][0x628] ;  /* 0x00018a00ff167b82 */ /* 0x000e220000000a00 */
[----:B------:R-:W-:Y:S02]  /*0b00*/  IMAD.MOV.U32 R10, RZ, RZ, R2 ;  /* 0x000000ffff0a7224 */ /* 0x000fe400078e0002 */
[----:B------:R-:W-:-:S05]  /*0b10*/  IMAD.MOV.U32 R11, RZ, RZ, R3 ;  /* 0x000000ffff0b7224 */ /* 0x000fca00078e0003 */
[----:B------:R-:W1:Y:S08]  /*0b20*/  LDC R18, c[0x0][0x630] ;  /* 0x00018c00ff127b82 */ /* 0x000e700000000800 */
[----:B------:R-:W2:Y:S01]  /*0b30*/  LDC.64 R24, c[0x0][0x620] ;  /* 0x00018800ff187b82 */ /* 0x000ea20000000a00 */
[----:B0-----:R-:W-:-:S04]  /*0b40*/  ISETP.NE.U32.AND P0, PT, R22, RZ, PT ;  /* 0x000000ff1600720c */ /* 0x001fc80003f05070 */
[----:B------:R-:W-:-:S13]  /*0b50*/  ISETP.NE.AND.EX P0, PT, R23, RZ, PT, P0 ;  /* 0x000000ff1700720c */ /* 0x000fda0003f05300 */
[----:B-12---:R-:W-:Y:S05]  /*0b60*/  @!P0 BRA `(.L_x_10) ;  /* 0x0000000000288947 */ /* 0x006fea0003800000 */
[----:B------:R-:W0:Y:S02]  /*0b70*/  LDC R7, c[0x0][0x634] ;  /* 0x00018d00ff077b82 */ /* 0x000e240000000800 */
[----:B0-----:R-:W-:-:S05]  /*0b80*/  IADD3 R7, P0, R2, R7, RZ ;  /* 0x0000000702077210 */ /* 0x001fca0007f1e0ff */
[----:B------:R-:W-:-:S04]  /*0b90*/  IMAD.X R19, RZ, RZ, R3, P0 ;  /* 0x000000ffff137224 */ /* 0x000fc800000e0603 */
[----:B------:R-:W-:-:S04]  /*0ba0*/  IMAD.WIDE.U32 R10, R19, R22, RZ ;  /* 0x00000016130a7225 */ /* 0x000fc800078e00ff */
[----:B------:R-:W-:-:S04]  /*0bb0*/  IMAD.WIDE.U32 R14, P0, R7, R23, R10 ;  /* 0x00000017070e7225 */ /* 0x000fc8000780000a */
[----:B------:R-:W-:-:S04]  /*0bc0*/  IMAD.WIDE.U32 R10, R7, R22, RZ ;  /* 0x00000016070a7225 */ /* 0x000fc800078e00ff */
[----:B------:R-:W-:Y:S01]  /*0bd0*/  IMAD.X R17, RZ, RZ, RZ, P0 ;  /* 0x000000ffff117224 */ /* 0x000fe200000e06ff */
[----:B------:R-:W-:Y:S01]  /*0be0*/  IADD3 RZ, P0, R11, R14, RZ ;  /* 0x0000000e0bff7210 */ /* 0x000fe20007f1e0ff */
[----:B------:R-:W-:-:S04]  /*0bf0*/  IMAD.MOV.U32 R16, RZ, RZ, R15 ;  /* 0x000000ffff107224 */ /* 0x000fc800078e000f */
[----:B------:R-:W-:-:S08]  /*0c00*/  IMAD.WIDE.U32.X R10, R19, R23, R16, P0 ;  /* 0x00000017130a7225 */ /* 0x000fd000000e0410 */
.L_x_10:
[----:B------:R-:W0:Y:S01]  /*0c10*/  LDC.64 R26, c[0x0][0x640] ;  /* 0x00019000ff1a7b82 */ /* 0x000e220000000a00 */
[--C-:B------:R-:W-:Y:S01]  /*0c20*/  SHF.R.U64 R28, R10, R18, R11.reuse ;  /* 0x000000120a1c7219 */ /* 0x100fe2000000120b */
[----:B------:R-:W-:Y:S01]  /*0c30*/  IMAD R29, R13, R20, R8 ;  /* 0x000000140d1d7224 */ /* 0x000fe200078e0208 */
[----:B------:R-:W-:Y:S01]  /*0c40*/  SHF.R.U32.HI R7, RZ, R18, R11 ;  /* 0x00000012ff077219 */ /* 0x000fe2000001160b */
[----:B------:R-:W-:Y:S01]  /*0c50*/  IMAD.MOV.U32 R23, RZ, RZ, 0x1 ;  /* 0x00000001ff177424 */ /* 0x000fe200078e00ff */
[----:B------:R-:W-:-:S03]  /*0c60*/  IADD3 R9, P0, RZ, -R28, RZ ;  /* 0x8000001cff097210 */ /* 0x000fc60007f1e0ff */
[----:B------:R-:W1:Y:S02]  /*0c70*/  LDC R16, c[0x0][0x618] ;  /* 0x00018600ff107b82 */ /* 0x000e640000000800 */
[----:B------:R-:W-:Y:S02]  /*0c80*/  IMAD.X R7, RZ, RZ, ~R7, P0 ;  /* 0x000000ffff077224 */ /* 0x000fe400000e0e07 */
[----:B------:R-:W-:-:S04]  /*0c90*/  IMAD.WIDE.U32 R10, R9, R24, R2 ;  /* 0x00000018090a7225 */ /* 0x000fc800078e0002 */
[----:B------:R-:W2:Y:S01]  /*0ca0*/  LDC R15, c[0x0][0x608] ;  /* 0x00018200ff0f7b82 */ /* 0x000ea20000000800 */
[----:B------:R-:W-:-:S04]  /*0cb0*/  IMAD R14, R7, R24, RZ ;  /* 0x00000018070e7224 */ /* 0x000fc800078e02ff */
[----:B------:R-:W-:-:S03]  /*0cc0*/  IMAD R7, R9, R25, R14 ;  /* 0x0000001909077224 */ /* 0x000fc600078e020e */
[----:B------:R-:W3:Y:S01]  /*0cd0*/  LDC R22, c[0x0][0x658] ;  /* 0x00019600ff167b82 */ /* 0x000ee20000000800 */
[----:B------:R-:W-:Y:S01]  /*0ce0*/  IMAD.IADD R7, R11, 0x1, R7 ;  /* 0x000000010b077824 */ /* 0x000fe200078e0207 */
[----:B0-----:R-:W-:-:S04]  /*0cf0*/  ISETP.NE.U32.AND P0, PT, R26, RZ, PT ;  /* 0x000000ff1a00720c */ /* 0x001fc80003f05070 */
[----:B------:R-:W-:Y:S02]  /*0d00*/  ISETP.NE.AND.EX P0, PT, R27, RZ, PT, P0 ;  /* 0x000000ff1b00720c */ /* 0x000fe40003f05300 */
[----:B------:R-:W0:Y:S01]  /*0d10*/  LDC R18, c[0x0][0x600] ;  /* 0x00018000ff127b82 */ /* 0x000e220000000800 */
[-CC-:B-1----:R-:W-:Y:S02]  /*0d20*/  SHF.R.U64 R19, R10, R16.reuse, R7.reuse ;  /* 0x000000100a137219 */ /* 0x182fe40000001207 */
[----:B------:R-:W-:Y:S01]  /*0d30*/  SHF.R.U32.HI R10, RZ, R16, R7 ;  /* 0x00000010ff0a7219 */ /* 0x000fe20000011607 */
[----:B------:R-:W-:-:S04]  /*0d40*/  IMAD.MOV.U32 R7, RZ, RZ, -0x1 ;  /* 0xffffffffff077424 */ /* 0x000fc800078e00ff */
[----:B------:R-:W1:Y:S01]  /*0d50*/  LDC R21, c[0x0][0x648] ;  /* 0x00019200ff157b82 */ /* 0x000e620000000800 */
[-CC-:B--2---:R-:W-:Y:S02]  /*0d60*/  SHF.R.U64 R16, R19, R15.reuse, R10.reuse ;  /* 0x0000000f13107219 */ /* 0x184fe4000000120a */
[----:B------:R-:W-:-:S05]  /*0d70*/  SHF.R.U32.HI R9, RZ, R15, R10 ;  /* 0x0000000fff097219 */ /* 0x000fca000001160a */
[----:B------:R-:W2:Y:S01]  /*0d80*/  LDC R24, c[0x0][0x638] ;  /* 0x00018e00ff187b82 */ /* 0x000ea20000000800 */
[-CC-:B---3--:R-:W-:Y:S02]  /*0d90*/  SHF.R.U64 R20, R16, R22.reuse, R9.reuse ;  /* 0x0000001610147219 */ /* 0x188fe40000001209 */
[-C--:B------:R-:W-:Y:S02]  /*0da0*/  SHF.L.U32 R7, R7, R22.reuse, RZ ;  /* 0x0000001607077219 */ /* 0x080fe400000006ff */
[----:B------:R-:W-:Y:S01]  /*0db0*/  SHF.R.U32.HI R9, RZ, R22, R9 ;  /* 0x00000016ff097219 */ /* 0x000fe20000011609 */
[----:B------:R-:W-:Y:S01]  /*0dc0*/  IMAD.MOV.U32 R8, RZ, RZ, R20 ;  /* 0x000000ffff087224 */ /* 0x000fe200078e0014 */
[----:B------:R-:W-:Y:S01]  /*0dd0*/  LOP3.LUT R13, RZ, R7, RZ, 0x33, !PT ;  /* 0x00000007ff0d7212 */ /* 0x000fe200078e33ff */
[----:B------:R-:W3:Y:S01]  /*0de0*/  LDC R25, c[0x0][0x610] ;  /* 0x00018400ff197b82 */ /* 0x000ee20000000800 */
[----:B------:R-:W-:Y:S05]  /*0df0*/  @!P0 BRA `(.L_x_11) ;  /* 0x0000000000288947 */ /* 0x000fea0003800000 */
[----:B------:R-:W4:Y:S02]  /*0e00*/  LDC R7, c[0x0][0x64c] ;  /* 0x00019300ff077b82 */ /* 0x000f240000000800 */
[----:B----4-:R-:W-:-:S05]  /*0e10*/  IADD3 R7, P0, R20, R7, RZ ;  /* 0x0000000714077210 */ /* 0x010fca0007f1e0ff */
        /* <DEDUP_REMOVED lines=8> */
.L_x_11:
[----:B-1----:R-:W-:Y:S01]  /*0ea0*/  SHF.R.U64 R9, R8, R21, R9 ;  /* 0x0000001508097219 */ /* 0x002fe20000001209 */
[----:B0-----:R-:W-:Y:S01]  /*0eb0*/  VIADD R10, R18, 0xffffffff ;  /* 0xffffffff120a7836 */ /* 0x001fe20000000000 */
[----:B------:R-:W-:Y:S01]  /*0ec0*/  SHF.L.U32 R7, R23, R22, RZ ;  /* 0x0000001617077219 */ /* 0x000fe200000006ff */
[----:B------:R-:W-:Y:S01]  /*0ed0*/  IMAD.MOV.U32 R14, RZ, RZ, 0x1 ;  /* 0x00000001ff0e7424 */ /* 0x000fe200078e00ff */
[----:B------:R-:W-:Y:S01]  /*0ee0*/  LOP3.LUT R8, R16, R13, RZ, 0xc0, !PT ;  /* 0x0000000d10087212 */ /* 0x000fe200078ec0ff */
[----:B------:R-:W-:Y:S01]  /*0ef0*/  IMAD.MOV R11, RZ, RZ, -R9 ;  /* 0x000000ffff0b7224 */ /* 0x000fe200078e0a09 */
[----:B------:R-:W-:Y:S02]  /*0f00*/  SEL R12, R12, R29, !P3 ;  /* 0x0000001d0c0c7207 */ /* 0x000fe40005800000 */
[----:B------:R-:W-:Y:S01]  /*0f10*/  LOP3.LUT R10, R19, R10, RZ, 0xc0, !PT ;  /* 0x0000000a130a7212 */ /* 0x000fe200078ec0ff */
[----:B------:R-:W-:Y:S02]  /*0f20*/  IMAD R9, R7, R9, R8 ;  /* 0x0000000907097224 */ /* 0x000fe400078e0208 */
[----:B--2---:R-:W-:-:S02]  /*0f30*/  IMAD R7, R11, R24, R20 ;  /* 0x000000180b077224 */ /* 0x004fc400078e0214 */
[----:B---3--:R-:W-:Y:S02]  /*0f40*/  IMAD R12, R9, R25, R12 ;  /* 0x00000019090c7224 */ /* 0x008fe400078e020c */
[----:B------:R-:W-:-:S05]  /*0f50*/  IMAD R7, R7, R18, R10 ;  /* 0x0000001207077224 */ /* 0x000fca00078e020a */
[----:B------:R-:W-:Y:S02]  /*0f60*/  SEL R11, R7, R12, !P3 ;  /* 0x0000000c070b7207 */ /* 0x000fe40005800000 */
[----:B------:R-:W-:Y:S01]  /*0f70*/  SEL R10, R12, R7, !P3 ;  /* 0x000000070c0a7207 */ /* 0x000fe20005800000 */
[----:B------:R-:W-:-:S07]  /*0f80*/  IMAD.MOV.U32 R7, RZ, RZ, R28 ;  /* 0x000000ffff077224 */ /* 0x000fce00078e001c */
.L_x_9:
[----:B------:R-:W-:-:S08]  /*0f90*/  NOP ;  /* 0x0000000000007918 */ /* 0x000fd00000000000 */
[----:B------:R-:W0:Y:S02]  /*0fa0*/  USETMAXREG.TRY_ALLOC.CTAPOOL UP0, 0xe8 ;  /* 0x000000e8000079c8 */ /* 0x000e240008000600 */
[----:B0-----:R-:W-:-:S13]  /*0fb0*/  PLOP3.LUT P0, PT, PT, PT, UP0, 0x80, 0x0 ;  /* 0x000000000000781c */ /* 0x001fda0003f0f008 */
[----:B------:R-:W-:Y:S05]  /*0fc0*/  @!P0 BRA `(.L_x_9) ;  /* 0xfffffffc00f08947 */ /* 0x000fea000383ffff */
[----:B------:R-:W-:Y:S01]  /*0fd0*/  ULDC.64 UR4, c[0x0][0x598] ;  /* 0x0001660000047ab9 */ /* 0x000fe20000000a00 */
[----:B------:R-:W-:Y:S01]  /*0fe0*/  ULDC.64 UR16, c[0x0][0x208] ;  /* 0x0000820000107ab9 */ /* 0x000fe20000000a00 */
[----:B------:R-:W-:-:S04]  /*0ff0*/  ISETP.NE.U32.AND P0, PT, RZ, UR4, PT ;  /* 0x00000004ff007c0c */ /* 0x000fc8000bf05070 */
[----:B------:R-:W-:-:S13]  /*1000*/  ISETP.NE.AND.EX P0, PT, RZ, UR5, PT, P0 ;  /* 0x00000005ff007c0c */ /* 0x000fda000bf05300 */
[----:B------:R-:W-:Y:S05]  /*1010*/  @!P0 BRA `(.L_x_12) ;  /* 0x00000000001c8947 */ /* 0x000fea0003800000 */
[----:B------:R-:W0:Y:S02]  /*1020*/  LDC.64 R8, c[0x0][0x598] ;  /* 0x00016600ff087b82 */ /* 0x000e240000000a00 */
[----:B0-----:R-:W2:Y:S02]  /*1030*/  LDG.E.64 R8, desc[UR16][R8.64] ;  /* 0x0000001008087981 */ /* 0x001ea4000c1e1b00 */
[----:B--2---:R-:W-:-:S04]  /*1040*/  ISETP.NE.U32.AND P0, PT, R8, RZ, PT ;  /* 0x000000ff0800720c */ /* 0x004fc80003f05070 */
[----:B------:R-:W-:-:S13]  /*1050*/  ISETP.NE.AND.EX P0, PT, R9, RZ, PT, P0 ;  /* 0x000000ff0900720c */ /* 0x000fda0003f05300 */
[----:B------:R-:W-:Y:S05]  /*1060*/  @!P0 BRA `(.L_x_12) ;  /* 0x0000000000088947 */ /* 0x000fea0003800000 */
[----:B------:R0:W5:Y:S01]  /*1070*/  LD.E R8, desc[UR16][R8.64] ;  /* 0x0000001008087980 */ /* 0x000162000c101900 */
[----:B------:R-:W-:Y:S05]  /*1080*/  BRA `(.L_x_13) ;  /* 0x0000000000207947 */ /* 0x000fea0003800000 */
.L_x_12:
[----:B------:R-:W-:Y:S02]  /*1090*/  ULDC.64 UR4, c[0x0][0x588] ;  /* 0x0001620000047ab9 */ /* 0x000fe40000000a00 */
[----:B------:R-:W-:-:S04]  /*10a0*/  ISETP.NE.U32.AND P0, PT, RZ, UR4, PT ;  /* 0x00000004ff007c0c */ /* 0x000fc8000bf05070 */
[----:B------:R-:W-:-:S13]  /*10b0*/  ISETP.NE.AND.EX P0, PT, RZ, UR5, PT, P0 ;  /* 0x00000005ff007c0c */ /* 0x000fda000bf05300 */
[----:B------:R-:W-:Y:S05]  /*10c0*/  @!P0 BRA `(.L_x_14) ;  /* 0x00000000000c8947 */ /* 0x000fea0003800000 */
[----:B------:R-:W0:Y:S02]  /*10d0*/  LDC.64 R8, c[0x0][0x588] ;  /* 0x00016200ff087b82 */ /* 0x000e240000000a00 */
[----:B0-----:R1:W5:Y:S01]  /*10e0*/  LDG.E R8, desc[UR16][R8.64] ;  /* 0x0000001008087981 */ /* 0x001362000c1e1900 */
[----:B------:R-:W-:Y:S05]  /*10f0*/  BRA `(.L_x_13) ;  /* 0x0000000000047947 */ /* 0x000fea0003800000 */
.L_x_14:
[----:B------:R-:W2:Y:S02]  /*1100*/  LDC R8, c[0x0][0x580] ;  /* 0x00016000ff087b82 */ /* 0x000ea40000000800 */
.L_x_13:
[----:B------:R-:W-:Y:S02]  /*1110*/  ULDC.64 UR4, c[0x0][0x5a0] ;  /* 0x0001680000047ab9 */ /* 0x000fe40000000a00 */
[----:B------:R-:W-:-:S04]  /*1120*/  ISETP.NE.U32.AND P0, PT, RZ, UR4, PT ;  /* 0x00000004ff007c0c */ /* 0x000fc8000bf05070 */
[----:B------:R-:W-:-:S13]  /*1130*/  ISETP.NE.AND.EX P0, PT, RZ, UR5, PT, P0 ;  /* 0x00000005ff007c0c */ /* 0x000fda000bf05300 */
[----:B------:R-:W-:Y:S05]  /*1140*/  @!P0 BRA `(.L_x_15) ;  /* 0x00000000001c8947 */ /* 0x000fea0003800000 */
[----:B------:R-:W3:Y:S02]  /*1150*/  LDC.64 R12, c[0x0][0x5a0] ;  /* 0x00016800ff0c7b82 */ /* 0x000ee40000000a00 */
[----:B---3--:R-:W3:Y:S02]  /*1160*/  LDG.E.64 R12, desc[UR16][R12.64] ;  /* 0x000000100c0c7981 */ /* 0x008ee4000c1e1b00 */
[----:B---3--:R-:W-:-:S04]  /*1170*/  ISETP.NE.U32.AND P0, PT, R12, RZ, PT ;  /* 0x000000ff0c00720c */ /* 0x008fc80003f05070 */
[----:B------:R-:W-:-:S13]  /*1180*/  ISETP.NE.AND.EX P0, PT, R13, RZ, PT, P0 ;  /* 0x000000ff0d00720c */ /* 0x000fda0003f05300 */
[----:B------:R-:W-:Y:S05]  /*1190*/  @!P0 BRA `(.L_x_15) ;  /* 0x0000000000088947 */ /* 0x000fea0003800000 */
[----:B01----:R0:W5:Y:S01]  /*11a0*/  LD.E R9, desc[UR16][R12.64] ;  /* 0x000000100c097980 */ /* 0x003162000c101900 */
[----:B------:R-:W-:Y:S05]  /*11b0*/  BRA `(.L_x_16) ;  /* 0x0000000000207947 */ /* 0x000fea0003800000 */
.L_x_15:
[----:B------:R-:W-:Y:S02]  /*11c0*/  ULDC.64 UR4, c[0x0][0x590] ;  /* 0x0001640000047ab9 */ /* 0x000fe40000000a00 */
[----:B------:R-:W-:-:S04]  /*11d0*/  ISETP.NE.U32.AND P0, PT, RZ, UR4, PT ;  /* 0x00000004ff007c0c */ /* 0x000fc8000bf05070 */
[----:B------:R-:W-:-:S13]  /*11e0*/  ISETP.NE.AND.EX P0, PT, RZ, UR5, PT, P0 ;  /* 0x00000005ff007c0c */ /* 0x000fda000bf05300 */
[----:B------:R-:W-:Y:S05]  /*11f0*/  @!P0 BRA `(.L_x_17) ;  /* 0x00000000000c8947 */ /* 0x000fea0003800000 */
[----:B------:R-:W0:Y:S02]  /*1200*/  LDC.64 R12, c[0x0][0x590] ;  /* 0x00016400ff0c7b82 */ /* 0x000e240000000a00 */
[----:B01----:R1:W5:Y:S01]  /*1210*/  LDG.E R9, desc[UR16][R12.64] ;  /* 0x000000100c097981 */ /* 0x003362000c1e1900 */
[----:B------:R-:W-:Y:S05]  /*1220*/  BRA `(.L_x_16) ;  /* 0x0000000000047947 */ /* 0x000fea0003800000 */
.L_x_17:
[----:B01----:R-:W3:Y:S02]  /*1230*/  LDC R9, c[0x0][0x584] ;  /* 0x00016100ff097b82 */ /* 0x003ee40000000800 */
.L_x_16:
[----:B------:R-:W-:-:S13]  /*1240*/  LOP3.LUT P0, RZ, R14, 0xff, RZ, 0xc0, !PT ;  /* 0x000000ff0eff7812 */ /* 0x000fda000780c0ff */
[----:B------:R-:W-:Y:S05]  /*1250*/  @!P0 EXIT ;  /* 0x000000000000894d */ /* 0x000fea0003800000 */
[----:B------:R-:W-:Y:S01]  /*1260*/  ULDC UR4, c[0x0][0x28c] ;  /* 0x0000a30000047ab9 */ /* 0x000fe20000000800 */
[----:B------:R-:W-:Y:S01]  /*1270*/  LOP3.LUT R144, R4, 0x1, RZ, 0xfc, !PT ;  /* 0x0000000104907812 */ /* 0x000fe200078efcff */
[----:B------:R-:W-:-:S04]  /*1280*/  UIADD3 UR4, UR4, 0x3f, URZ ;  /* 0x0000003f04047890 */ /* 0x000fc8000fffe03f */
[----:B------:R-:W-:-:S04]  /*1290*/  USHF.R.S32.HI UR5, URZ, 0x1f, UR4 ;  /* 0x0000001f3f057899 */ /* 0x000fc80008011404 */
[----:B------:R-:W-:-:S03]  /*12a0*/  ULEA.HI UR5, UR5, UR4, URZ, 0x6 ;  /* 0x0000000405057291 */ /* 0x000fc6000f8f303f */
[----:B------:R-:W-:Y:S01]  /*12b0*/  UMOV UR4, URZ ;  /* 0x0000003f00047c82 */ /* 0x000fe20008000000 */
[----:B------:R-:W-:-:S03]  /*12c0*/  USHF.R.S32.HI UR9, URZ, 0x6, UR5 ;  /* 0x000000063f097899 */ /* 0x000fc60008011405 */
[----:B------:R-:W-:-:S09]  /*12d0*/  UMOV UR5, URZ ;  /* 0x0000003f00057c82 */ /* 0x000fd20008000000 */
.L_x_172:
[----:B01----:R-:W-:Y:S01]  /*12e0*/  LOP3.LUT R12, R0, 0x80, RZ, 0xc0, !PT ;  /* 0x00000080000c7812 */ /* 0x003fe200078ec0ff */
[----:B------:R-:W0:Y:S01]  /*12f0*/  S2UR UR13, SR_CgaCtaId ;  /* 0x00000000000d79c3 */ /* 0x000e220000008800 */
[----:B------:R-:W-:Y:S01]  /*1300*/  UMOV UR12, 0x400 ;  /* 0x00000400000c7882 */ /* 0x000fe20000000000 */
[----:B------:R-:W-:Y:S01]  /*1310*/  UMOV UR6, URZ ;  /* 0x0000003f00067c82 */ /* 0x000fe20008000000 */
[----:B------:R-:W-:Y:S01]  /*1320*/  SHF.R.U32.HI R12, RZ, 0x7, R12 ;  /* 0x00000007ff0c7819 */ /* 0x000fe2000001160c */
[----:B------:R-:W-:Y:S01]  /*1330*/  UMOV UR7, URZ ;  /* 0x0000003f00077c82 */ /* 0x000fe20008000000 */
[----:B------:R-:W-:Y:S01]  /*1340*/  UMOV UR18, UR5 ;  /* 0x0000000500127c82 */ /* 0x000fe20008000000 */
[----:B------:R-:W-:Y:S02]  /*1350*/  CS2R R20, SRZ ;  /* 0x0000000000147805 */ /* 0x000fe4000001ff00 */
[----:B------:R-:W-:Y:S01]  /*1360*/  CS2R R18, SRZ ;  /* 0x0000000000127805 */ /* 0x000fe2000001ff00 */
[----:B------:R-:W1:Y:S01]  /*1370*/  LDC R13, c[0x0][0x28c] ;  /* 0x0000a300ff0d7b82 */ /* 0x000e620000000800 */
[----:B----4-:R-:W4:Y:S01]  /*1380*/  SHFL.IDX PT, R12, R12, RZ, 0x1f ;  /* 0x00001fff0c0c7589 */ /* 0x010f2200000e0000 */
[----:B------:R-:W-:-:S02]  /*1390*/  CS2R R22, SRZ ;  /* 0x0000000000167805 */ /* 0x000fc4000001ff00 */
[----:B------:R-:W-:Y:S02]  /*13a0*/  CS2R R88, SRZ ;  /* 0x0000000000587805 */ /* 0x000fe4000001ff00 */
[----:B------:R-:W-:Y:S02]  /*13b0*/  CS2R R90, SRZ ;  /* 0x00000000005a7805 */ /* 0x000fe4000001ff00 */
[----:B------:R-:W-:Y:S02]  /*13c0*/  CS2R R92, SRZ ;  /* 0x00000000005c7805 */ /* 0x000fe4000001ff00 */
[----:B------:R-:W-:Y:S02]  /*13d0*/  CS2R R94, SRZ ;  /* 0x00000000005e7805 */ /* 0x000fe4000001ff00 */
[----:B------:R-:W-:Y:S02]  /*13e0*/  CS2R R98, SRZ ;  /* 0x0000000000627805 */ /* 0x000fe4000001ff00 */
        /* <DEDUP_REMOVED lines=16> */
[----:B-1----:R-:W-:Y:S02]  /*14f0*/  ISETP.GE.AND P0, PT, R13, 0x1, PT ;  /* 0x000000010d00780c */ /* 0x002fe40003f06270 */
[----:B------:R-:W-:Y:S02]  /*1500*/  CS2R R130, SRZ ;  /* 0x0000000000827805 */ /* 0x000fe4000001ff00 */
[----:B----4-:R-:W-:-:S02]  /*1510*/  R2UR UR8, R12 ;  /* 0x000000000c0872ca */ /* 0x010fc400000e0000 */
[----:B------:R-:W-:Y:S02]  /*1520*/  CS2R R132, SRZ ;  /* 0x0000000000847805 */ /* 0x000fe4000001ff00 */
[----:B------:R-:W-:Y:S02]  /*1530*/  CS2R R134, SRZ ;  /* 0x0000000000867805 */ /* 0x000fe4000001ff00 */
[----:B------:R-:W-:Y:S02]  /*1540*/  CS2R R136, SRZ ;  /* 0x0000000000887805 */ /* 0x000fe4000001ff00 */
[----:B------:R-:W-:Y:S02]  /*1550*/  CS2R R138, SRZ ;  /* 0x00000000008a7805 */ /* 0x000fe4000001ff00 */
[----:B------:R-:W-:Y:S02]  /*1560*/  CS2R R140, SRZ ;  /* 0x00000000008c7805 */ /* 0x000fe4000001ff00 */
[----:B------:R-:W-:Y:S01]  /*1570*/  CS2R R142, SRZ ;  /* 0x00000000008e7805 */ /* 0x000fe2000001ff00 */
[----:B------:R-:W-:Y:S01]  /*1580*/  IMAD.MOV.U32 R145, RZ, RZ, RZ ;  /* 0x000000ffff917224 */ /* 0x000fe200078e00ff */
[----:B------:R-:W-:Y:S01]  /*1590*/  CS2R R56, SRZ ;  /* 0x0000000000387805 */ /* 0x000fe2000001ff00 */
[----:B------:R-:W-:Y:S01]  /*15a0*/  IMAD.MOV.U32 R147, RZ, RZ, RZ ;  /* 0x000000ffff937224 */ /* 0x000fe200078e00ff */
[----:B------:R-:W-:Y:S01]  /*15b0*/  CS2R R58, SRZ ;  /* 0x00000000003a7805 */ /* 0x000fe2000001ff00 */
[----:B------:R-:W-:Y:S01]  /*15c0*/  IMAD.U32 R16, RZ, RZ, UR4 ;  /* 0x00000004ff107e24 */ /* 0x000fe2000f8e00ff */
[----:B------:R-:W-:Y:S01]  /*15d0*/  CS2R R60, SRZ ;  /* 0x00000000003c7805 */ /* 0x000fe2000001ff00 */
[----:B------:R-:W-:Y:S01]  /*15e0*/  ULEA.HI UR10, UR8, UR8, URZ, 0x1 ;  /* 0x00000008080a7291 */ /* 0x000fe2000f8f083f */
[----:B------:R-:W-:-:S02]  /*15f0*/  CS2R R62, SRZ ;  /* 0x00000000003e7805 */ /* 0x000fc4000001ff00 */
[----:B------:R-:W-:Y:S02]  /*1600*/  CS2R R64, SRZ ;  /* 0x0000000000407805 */ /* 0x000fe4000001ff00 */
[----:B------:R-:W-:Y:S01]  /*1610*/  CS2R R66, SRZ ;  /* 0x0000000000427805 */ /* 0x000fe2000001ff00 */
[----:B------:R-:W-:Y:S01]  /*1620*/  ULOP3.LUT UR11, UR10, 0xffffe, URZ, 0xc0, !UPT ;  /* 0x000ffffe0a0b7892 */ /* 0x000fe2000f8ec03f */
[----:B------:R-:W-:Y:S01]  /*1630*/  CS2R R68, SRZ ;  /* 0x0000000000447805 */ /* 0x000fe2000001ff00 */
[----:B0-----:R-:W-:Y:S01]  /*1640*/  ULEA UR10, UR13, UR12, 0x18 ;  /* 0x0000000c0d0a7291 */ /* 0x001fe2000f8ec03f */
[----:B------:R-:W-:Y:S01]  /*1650*/  CS2R R70, SRZ ;  /* 0x0000000000467805 */ /* 0x000fe2000001ff00 */
[----:B------:R-:W-:Y:S01]  /*1660*/  UIADD3 UR11, UR8, -UR11, URZ ;  /* 0x8000000b080b7290 */ /* 0x000fe2000fffe03f */
[----:B------:R-:W-:Y:S02]  /*1670*/  CS2R R72, SRZ ;  /* 0x0000000000487805 */ /* 0x000fe4000001ff00 */
[----:B------:R-:W-:Y:S01]  /*1680*/  CS2R R74, SRZ ;  /* 0x00000000004a7805 */ /* 0x000fe2000001ff00 */
[----:B------:R-:W-:Y:S01]  /*1690*/  UMOV UR8, URZ ;  /* 0x0000003f00087c82 */ /* 0x000fe20008000000 */
[----:B------:R-:W-:Y:S01]  /*16a0*/  ULEA UR11, UR11, UR10, 0xc ;  /* 0x0000000a0b0b7291 */ /* 0x000fe2000f8e603f */
[----:B------:R-:W-:-:S02]  /*16b0*/  CS2R R76, SRZ ;  /* 0x00000000004c7805 */ /* 0x000fc4000001ff00 */
[----:B------:R-:W-:Y:S02]  /*16c0*/  CS2R R78, SRZ ;  /* 0x00000000004e7805 */ /* 0x000fe4000001ff00 */
[----:B------:R-:W-:Y:S01]  /*16d0*/  CS2R R80, SRZ ;  /* 0x0000000000507805 */ /* 0x000fe2000001ff00 */
[----:B------:R-:W-:Y:S01]  /*16e0*/  UIADD3 UR11, UR11, 0x180, URZ ;  /* 0x000001800b0b7890 */ /* 0x000fe2000fffe03f */
[----:B------:R-:W-:Y:S02]  /*16f0*/  CS2R R82, SRZ ;  /* 0x0000000000527805 */ /* 0x000fe4000001ff00 */
[----:B------:R-:W-:Y:S02]  /*1700*/  CS2R R84, SRZ ;  /* 0x0000000000547805 */ /* 0x000fe4000001ff00 */
[----:B------:R-:W-:Y:S01]  /*1710*/  CS2R R86, SRZ ;  /* 0x0000000000567805 */ /* 0x000fe2000001ff00 */
[----:B------:R-:W-:Y:S01]  /*1720*/  USHF.R.U32.HI UR11, URZ, 0x4, UR11 ;  /* 0x000000043f0b7899 */ /* 0x000fe2000801160b */
[----:B------:R-:W-:-:S02]  /*1730*/  CS2R R24, SRZ ;  /* 0x0000000000187805 */ /* 0x000fc4000001ff00 */
[----:B------:R-:W-:Y:S02]  /*1740*/  CS2R R26, SRZ ;  /* 0x00000000001a7805 */ /* 0x000fe4000001ff00 */
[----:B------:R-:W-:Y:S01]  /*1750*/  CS2R R28, SRZ ;  /* 0x00000000001c7805 */ /* 0x000fe2000001ff00 */
[----:B------:R-:W-:Y:S01]  /*1760*/  ULOP3.LUT UR11, UR11, 0x3fff, URZ, 0xc0, !UPT ;  /* 0x00003fff0b0b7892 */ /* 0x000fe2000f8ec03f */
        /* <DEDUP_REMOVED lines=12> */
[----:B------:R-:W-:Y:S01]  /*1830*/  CS2R R54, SRZ ;  /* 0x0000000000367805 */ /* 0x000fe2000001ff00 */
[----:B--23--:R-:W-:Y:S06]  /*1840*/  @!P0 BRA `(.L_x_18) ;  /* 0x0000000800588947 */ /* 0x00cfec0003800000 */
[----:B------:R-:W-:-:S13]  /*1850*/  ISETP.NE.AND P1, PT, R144, 0x3, PT ;  /* 0x000000039000780c */ /* 0x000fda0003f25270 */
[----:B------:R-:W-:Y:S05]  /*1860*/  @!P1 BRA `(.L_x_19) ;  /* 0x0000000000049947 */ /* 0x000fea0003800000 */
[----:B------:R-:W-:Y:S01]  /*1870*/  BPT.TRAP 0x1 ;  /* 0x000000040000795c */ /* 0x000fe20000300000 */
.L_x_19:
[----:B------:R-:W-:Y:S01]  /*1880*/  ULEA UR6, UR5, UR10, 0x3 ;  /* 0x0000000a05067291 */ /* 0x000fe2000f8e183f */
[----:B------:R-:W-:-:S05]  /*1890*/  IMAD.U32 R12, RZ, RZ, UR4 ;  /* 0x00000004ff0c7e24 */ /* 0x000fca000f8e00ff */
[----:B------:R-:W-:-:S04]  /*18a0*/  SHF.L.U32 R12, R12, 0x1f, RZ ;  /* 0x0000001f0c0c7819 */ /* 0x000fc800000006ff */
[----:B------:R0:W1:Y:S01]  /*18b0*/  SYNCS.PHASECHK.TRANS64.TRYWAIT P0, [UR6], R12 ;  /* 0x0000000cff0075a7 */ /* 0x0000620008000146 */
[----:B------:R-:W-:Y:S05]  /*18c0*/  @!P1 BRA `(.L_x_20) ;  /* 0x0000000000049947 */ /* 0x000fea0003800000 */
[----:B------:R-:W-:Y:S01]  /*18d0*/  BPT.TRAP 0x1 ;  /* 0x000000040000795c */ /* 0x000fe20000300000 */
.L_x_20:
[----:B-1----:R-:W-:Y:S05]  /*18e0*/  @P0 BRA `(.L_x_21) ;  /* 0x0000000000080947 */ /* 0x002fea0003800000 */
[----:B------:R-:W1:Y:S02]  /*18f0*/  SYNCS.PHASECHK.TRANS64.TRYWAIT P0, [UR6], R12 ;  /* 0x0000000cff0075a7 */ /* 0x000e640008000146 */
[----:B-1----:R-:W-:Y:S05]  /*1900*/  @!P0 BRA `(.L_x_22) ;  /* 0x0000008000a08947 */ /* 0x002fea0003800000 */
.L_x_21:
[----:B------:R-:W-:Y:S01]  /*1910*/  UIADD3 UR6, UR10, 0x2c180, URZ ;  /* 0x0002c1800a067890 */ /* 0x000fe2000fffe03f */
[----:B------:R-:W-:Y:S01]  /*1920*/  WARPGROUP.ARRIVE ;  /* 0x00000000000079c5 */ /* 0x000fe20000000000 */
[----:B------:R-:W-:Y:S01]  /*1930*/  ULOP3.LUT UR8, UR11, 0x10000, URZ, 0xfc, !UPT ;  /* 0x000100000b087892 */ /* 0x000fe2000f8efc3f */
[----:B------:R-:W-:Y:S01]  /*1940*/  CS2R R20, SRZ ;  /* 0x0000000000147805 */ /* 0x000fe2000001ff00 */
[----:B------:R-:W-:Y:S01]  /*1950*/  USHF.R.U32.HI UR6, URZ, 0x4, UR6 ;  /* 0x000000043f067899 */ /* 0x000fe20008011606 */
[----:B------:R-:W-:Y:S01]  /*1960*/  CS2R R18, SRZ ;  /* 0x0000000000127805 */ /* 0x000fe2000001ff00 */
[----:B------:R-:W-:Y:S01]  /*1970*/  ULEA UR8, UR5, UR8, 0xa ;  /* 0x0000000805087291 */ /* 0x000fe2000f8e503f */
[----:B------:R-:W-:Y:S01]  /*1980*/  CS2R R22, SRZ ;  /* 0x0000000000167805 */ /* 0x000fe2000001ff00 */
[----:B------:R-:W-:Y:S01]  /*1990*/  ULOP3.LUT UR6, UR6, 0x3fff, URZ, 0xc0, !UPT ;  /* 0x00003fff06067892 */ /* 0x000fe2000f8ec03f */
[----:B------:R-:W-:Y:S01]  /*19a0*/  CS2R R88, SRZ ;  /* 0x0000000000587805 */ /* 0x000fe2000001ff00 */
[----:B------:R-:W-:Y:S01]  /*19b0*/  UMOV UR13, 0x80000020 ;  /* 0x80000020000d7882 */ /* 0x000fe20000000000 */
[----:B------:R-:W-:Y:S01]  /*19c0*/  UMOV UR15, 0x80000020 ;  /* 0x80000020000f7882 */ /* 0x000fe20000000000 */
[----:B------:R-:W-:Y:S01]  /*19d0*/  ULOP3.LUT UR6, UR6, 0x10000, URZ, 0xfc, !UPT ;  /* 0x0001000006067892 */ /* 0x000fe2000f8efc3f */
[----:B------:R-:W-:Y:S01]  /*19e0*/  CS2R R90, SRZ ;  /* 0x00000000005a7805 */ /* 0x000fe2000001ff00 */
[----:B------:R-:W-:Y:S01]  /*19f0*/  UMOV UR12, UR8 ;  /* 0x00000008000c7c82 */ /* 0x000fe20008000000 */
[----:B------:R-:W-:Y:S01]  /*1a00*/  CS2R R92, SRZ ;  /* 0x00000000005c7805 */ /* 0x000fe2000001ff00 */
[----:B------:R-:W-:Y:S01]  /*1a10*/  ULEA UR7, UR5, UR6, 0x8 ;  /* 0x0000000605077291 */ /* 0x000fe2000f8e403f */
[----:B------:R-:W-:Y:S01]  /*1a20*/  CS2R R94, SRZ ;  /* 0x00000000005e7805 */ /* 0x000fe2000001ff00 */
[----:B------:R-:W-:Y:S01]  /*1a30*/  UIADD3 UR6, UR8, 0x200, URZ ;  /* 0x0000020008067890 */ /* 0x000fe2000fffe03f */
[----:B------:R-:W-:-:S02]  /*1a40*/  CS2R R98, SRZ ;  /* 0x0000000000627805 */ /* 0x000fc4000001ff00 */
[----:B------:R-:W-:Y:S02]  /*1a50*/  CS2R R96, SRZ ;  /* 0x0000000000607805 */ /* 0x000fe4000001ff00 */
[----:B------:R-:W-:Y:S02]  /*1a60*/  CS2R R100, SRZ ;  /* 0x0000000000647805 */ /* 0x000fe4000001ff00 */
[----:B------:R-:W-:Y:S01]  /*1a70*/  CS2R R102, SRZ ;  /* 0x0000000000667805 */ /* 0x000fe2000001ff00 */
[----:B------:R-:W-:Y:S01]  /*1a80*/  UMOV UR14, UR7 ;  /* 0x00000007000e7c82 */ /* 0x000fe20008000000 */
[----:B------:R-:W-:Y:S01]  /*1a90*/  CS2R R104, SRZ ;  /* 0x0000000000687805 */ /* 0x000fe2000001ff00 */
[----:B------:R-:W-:Y:S01]  /*1aa0*/  QGMMA.64x64x32.F32.E5M2.E5M2 R56, gdesc[UR12], RZ, !UPT ;  /* 0x00e000000c3879f3 */ /* 0x000fe2000c7038ff */
[----:B------:R-:W-:Y:S01]  /*1ab0*/  UMOV UR12, UR6 ;  /* 0x00000006000c7c82 */ /* 0x000fe20008000000 */
[----:B------:R-:W-:Y:S01]  /*1ac0*/  UMOV UR13, 0x80000020 ;  /* 0x80000020000d7882 */ /* 0x000fe20000000000 */
[----:B------:R-:W-:Y:S01]  /*1ad0*/  UMOV UR6, 0x2 ;  /* 0x0000000200067882 */ /* 0x000fe20000000000 */
[----:B------:R-:W-:Y:S01]  /*1ae0*/  QGMMA.64x64x32.F32.E5M2.E5M2 R24, gdesc[UR12], RZ, !UPT ;  /* 0x00e000000c1879f3 */ /* 0x000fe2000c7038ff */
[----:B------:R-:W-:Y:S01]  /*1af0*/  UIADD3 UR14, UR7, 0x2, URZ ;  /* 0x00000002070e7890 */ /* 0x000fe2000fffe03f */
[----:B------:R-:W-:Y:S01]  /*1b00*/  CS2R R106, SRZ ;  /* 0x00000000006a7805 */ /* 0x000fe2000001ff00 */
[----:B------:R-:W-:Y:S01]  /*1b10*/  UIADD3 UR12, UR8, 0x2, URZ ;  /* 0x00000002080c7890 */ /* 0x000fe2000fffe03f */
[----:B------:R-:W-:Y:S01]  /*1b20*/  CS2R R110, SRZ ;  /* 0x00000000006e7805 */ /* 0x000fe2000001ff00 */
[----:B------:R-:W-:Y:S01]  /*1b30*/  ULDC UR7, c[0x0][0x50c] ;  /* 0x0001430000077ab9 */ /* 0x000fe20000000800 */
[----:B------:R-:W-:Y:S01]  /*1b40*/  UIADD3 UR8, UR8, 0x202, URZ ;  /* 0x0000020208087890 */ /* 0x000fe2000fffe03f */
[----:B------:R-:W-:Y:S01]  /*1b50*/  CS2R R108, SRZ ;  /* 0x00000000006c7805 */ /* 0x000fe2000001ff00 */
[----:B------:R-:W-:Y:S01]  /*1b60*/  UISETP.NE.AND UP0, UPT, UR7, 0x2, UPT ;  /* 0x000000020700788c */ /* 0x000fe2000bf05270 */
[----:B------:R-:W-:Y:S01]  /*1b70*/  CS2R R112, SRZ ;  /* 0x0000000000707805 */ /* 0x000fe2000001ff00 */
[----:B------:R-:W-:Y:S01]  /*1b80*/  UMOV UR13, 0x80000020 ;  /* 0x80000020000d7882 */ /* 0x000fe20000000000 */
[----:B------:R-:W-:Y:S01]  /*1b90*/  UMOV UR15, 0x80000020 ;  /* 0x80000020000f7882 */ /* 0x000fe20000000000 */
[----:B------:R-:W-:Y:S01]  /*1ba0*/  USEL UR7, URZ, 0x1, UP0 ;  /* 0x000000013f077887 */ /* 0x000fe20008000000 */
[----:B------:R-:W-:-:S02]  /*1bb0*/  CS2R R114, SRZ ;  /* 0x0000000000727805 */ /* 0x000fc4000001ff00 */
[----:B------:R-:W-:Y:S02]  /*1bc0*/  CS2R R116, SRZ ;  /* 0x0000000000747805 */ /* 0x000fe4000001ff00 */
[----:B------:R-:W-:Y:S02]  /*1bd0*/  CS2R R118, SRZ ;  /* 0x0000000000767805 */ /* 0x000fe4000001ff00 */
[----:B------:R-:W-:Y:S02]  /*1be0*/  CS2R R120, SRZ ;  /* 0x0000000000787805 */ /* 0x000fe4000001ff00 */
[----:B------:R-:W-:Y:S02]  /*1bf0*/  CS2R R122, SRZ ;  /* 0x00000000007a7805 */ /* 0x000fe4000001ff00 */
[----:B------:R-:W-:Y:S02]  /*1c00*/  ISETP.NE.AND P0, PT, RZ, UR7, PT ;  /* 0x00000007ff007c0c */ /* 0x000fe4000bf05270 */
        /* <DEDUP_REMOVED lines=10> */
[----:B------:R-:W-:Y:S02]  /*1cb0*/  IMAD.MOV.U32 R145, RZ, RZ, RZ ;  /* 0x000000ffff917224 */ /* 0x000fe400078e00ff */
[----:B------:R-:W-:Y:S01]  /*1cc0*/  IMAD.MOV.U32 R147, RZ, RZ, RZ ;  /* 0x000000ffff937224 */ /* 0x000fe200078e00ff */
[----:B------:R-:W-:Y:S01]  /*1cd0*/  QGMMA.64x64x32.F32.E5M2.E5M2 R56, gdesc[UR12], R56 ;  /* 0x00e000000c3879f3 */ /* 0x000fe20008703838 */
[----:B------:R-:W-:Y:S01]  /*1ce0*/  UMOV UR12, UR8 ;  /* 0x00000008000c7c82 */ /* 0x000fe20008000000 */
[----:B------:R-:W-:-:S02]  /*1cf0*/  UMOV UR13, 0x80000020 ;  /* 0x80000020000d7882 */ /* 0x000fc40000000000 */
[----:B------:R-:W-:Y:S01]  /*1d00*/  QGMMA.64x64x32.F32.E5M2.E5M2 R24, gdesc[UR12], R24, gsb0 ;  /* 0x00e000000c1879f3 */ /* 0x000fe20008003818 */
[----:B------:R-:W-:Y:S05]  /*1d10*/  @!P0 BRA `(.L_x_23) ;  /* 0x0000000400088947 */ /* 0x000fea0003800000 */
[----:B------:R-:W-:Y:S02]  /*1d20*/  WARPGROUP.DEPBAR.LE gsb0, 0x0 ;  /* 0x00008000000079c5 */ /* 0x000fe40000010000 */
[----:B------:R-:W-:-:S01]  /*1d30*/  FADD R147, RZ, R56 ;  /* 0x00000038ff937221 */ /* 0x000fc20000000000 */
[----:B------:R-:W-:Y:S01]  /*1d40*/  FADD R142, RZ, R57 ;  /* 0x00000039ff8e7221 */ /* 0x000fe20000000000 */
        /* <DEDUP_REMOVED lines=62> */
[----:B------:R-:W-:-:S06]  /*2130*/  UMOV UR6, URZ ;  /* 0x0000003f00067c82 */ /* 0x000fcc0008000000 */
.L_x_23:
[----:B------:R-:W-:-:S04]  /*2140*/  UIADD3 UR18, UR5, 0x1, URZ ;  /* 0x0000000105127890 */ /* 0x000fc8000fffe03f */
[----:B------:R-:W-:-:S04]  /*2150*/  UISETP.NE.AND UP0, UPT, UR18, 0xb, UPT ;  /* 0x0000000b1200788c */ /* 0x000fc8000bf05270 */
[----:B------:R-:W-:Y:S02]  /*2160*/  USEL UR8, URZ, 0x1, UP0 ;  /* 0x000000013f087887 */ /* 0x000fe40008000000 */
[----:B------:R-:W-:Y:S02]  /*2170*/  USEL UR18, UR18, URZ, UP0 ;  /* 0x0000003f12127287 */ /* 0x000fe40008000000 */
[----:B------:R-:W-:-:S06]  /*2180*/  ULOP3.LUT UR8, UR4, UR8, URZ, 0x3c, !UPT ;  /* 0x0000000804087292 */ /* 0x000fcc000f8e3c3f */
[----:B------:R-:W-:Y:S01]  /*2190*/  IMAD.U32 R16, RZ, RZ, UR8 ;  /* 0x00000008ff107e24 */ /* 0x000fe2000f8e00ff */
[----:B------:R-:W-:-:S06]  /*21a0*/  UMOV UR8, 0x1 ;  /* 0x0000000100087882 */ /* 0x000fcc0000000000 */
.L_x_18:
[----:B------:R-:W-:-:S04]  /*21b0*/  UISETP.LT.AND UP0, UPT, UR9, 0x1, UPT ;  /* 0x000000010900788c */ /* 0x000fc8000bf01270 */
[----:B------:R-:W-:-:S04]  /*21c0*/  USEL UR12, UR9, 0x1, UP0 ;  /* 0x00000001090c7887 */ /* 0x000fc80008000000 */
[----:B------:R-:W-:-:S04]  /*21d0*/  UIADD3 UR12, UR9, -UR12, URZ ;  /* 0x8000000c090c7290 */ /* 0x000fc8000fffe03f */
[----:B------:R-:W-:-:S06]  /*21e0*/  UISETP.GE.AND UP0, UPT, UR12, 0x1, UPT ;  /* 0x000000010c00788c */ /* 0x000fcc000bf06270 */
[----:B------:R-:W-:-:S13]  /*21f0*/  PLOP3.LUT P0, PT, PT, PT, UP0, 0x80, 0x0 ;  /* 0x000000000000781c */ /* 0x000fda0003f0f008 */
[----:B------:R-:W-:Y:S05]  /*2200*/  @!P0 BRA `(.L_x_24) ;  /* 0x0000000800308947 */ /* 0x000fea0003800000 */
[----:B01----:R-:W-:Y:S01]  /*2210*/  IMAD.U32 R12, RZ, RZ, UR12 ;  /* 0x0000000cff0c7e24 */ /* 0x003fe2000f8e00ff */
[----:B------:R-:W-:Y:S01]  /*2220*/  ULDC UR20, c[0x0][0x50c] ;  /* 0x0001430000147ab9 */ /* 0x000fe20000000800 */
[----:B------:R-:W-:-:S07]  /*2230*/  IMAD.U32 R13, RZ, RZ, UR5 ;  /* 0x00000005ff0d7e24 */ /* 0x000fce000f8e00ff */
.L_x_32:
[----:B------:R-:W-:-:S13]  /*2240*/  ISETP.NE.AND P1, PT, R144, 0x3, PT ;  /* 0x000000039000780c */ /* 0x000fda0003f25270 */
[----:B------:R-:W-:Y:S05]  /*2250*/  @!P1 BRA `(.L_x_25) ;  /* 0x0000000000049947 */ /* 0x000fea0003800000 */
[----:B------:R-:W-:Y:S01]  /*2260*/  BPT.TRAP 0x1 ;  /* 0x000000040000795c */ /* 0x000fe20000300000 */
.L_x_25:
[----:B------:R-:W0:Y:S01]  /*2270*/  S2UR UR12, SR_CgaCtaId ;  /* 0x00000000000c79c3 */ /* 0x000e220000008800 */
[----:B------:R-:W-:Y:S01]  /*2280*/  UMOV UR10, 0x400 ;  /* 0x00000400000a7882 */ /* 0x000fe20000000000 */
[----:B------:R-:W-:Y:S01]  /*2290*/  SHF.L.U32 R14, R16, 0x1f, RZ ;  /* 0x0000001f100e7819 */ /* 0x000fe200000006ff */
[----:B0-----:R-:W-:-:S04]  /*22a0*/  ULEA UR10, UR12, UR10, 0x18 ;  /* 0x0000000a0c0a7291 */ /* 0x001fc8000f8ec03f */
[----:B------:R-:W-:-:S09]  /*22b0*/  ULEA UR12, UR18, UR10, 0x3 ;  /* 0x0000000a120c7291 */ /* 0x000fd2000f8e183f */
[----:B------:R0:W1:Y:S01]  /*22c0*/  SYNCS.PHASECHK.TRANS64.TRYWAIT P0, [UR12], R14 ;  /* 0x0000000eff0075a7 */ /* 0x000062000800014c */
[----:B------:R-:W-:Y:S05]  /*22d0*/  @!P1 BRA `(.L_x_26) ;  /* 0x0000000000049947 */ /* 0x000fea0003800000 */
[----:B------:R-:W-:Y:S01]  /*22e0*/  BPT.TRAP 0x1 ;  /* 0x000000040000795c */ /* 0x000fe20000300000 */
.L_x_26:
[----:B-1----:R-:W-:Y:S05]  /*22f0*/  @P0 BRA `(.L_x_27) ;  /* 0x0000000000080947 */ /* 0x002fea0003800000 */
[----:B------:R-:W1:Y:S02]  /*2300*/  SYNCS.PHASECHK.TRANS64.TRYWAIT P0, [UR12], R14 ;  /* 0x0000000eff0075a7 */ /* 0x000e64000800014c */
[----:B-1----:R-:W-:Y:S05]  /*2310*/  @!P0 BRA `(.L_x_28) ;  /* 0x0000007800348947 */ /* 0x002fea0003800000 */
.L_x_27:
[----:B------:R-:W-:Y:S01]  /*2320*/  UIADD3 UR12, UR10, 0x2c180, URZ ;  /* 0x0002c1800a0c7890 */ /* 0x000fe2000fffe03f */
[----:B------:R-:W-:Y:S01]  /*2330*/  WARPGROUP.ARRIVE ;  /* 0x00000000000079c5 */ /* 0x000fe20000000000 */
[----:B------:R-:W-:Y:S02]  /*2340*/  UISETP.NE.AND UP0, UPT, UR7, URZ, UPT ;  /* 0x0000003f0700728c */ /* 0x000fe4000bf05270 */
[----:B------:R-:W-:Y:S02]  /*2350*/  USHF.R.U32.HI UR12, URZ, 0x4, UR12 ;  /* 0x000000043f0c7899 */ /* 0x000fe4000801160c */
[----:B------:R-:W-:Y:S02]  /*2360*/  USEL UR8, UR8, URZ, !UP0 ;  /* 0x0000003f08087287 */ /* 0x000fe4000c000000 */
[----:B------:R-:W-:Y:S02]  /*2370*/  ULOP3.LUT UR12, UR12, 0x3fff, URZ, 0xc0, !UPT ;  /* 0x00003fff0c0c7892 */ /* 0x000fe4000f8ec03f */
[----:B------:R-:W-:-:S02]  /*2380*/  ULOP3.LUT UR7, UR11, 0x10000, URZ, 0xfc, !UPT ;  /* 0x000100000b077892 */ /* 0x000fc4000f8efc3f */
[----:B------:R-:W-:Y:S02]  /*2390*/  ULOP3.LUT UR12, UR12, 0x10000, URZ, 0xfc, !UPT ;  /* 0x000100000c0c7892 */ /* 0x000fe4000f8efc3f */
[----:B------:R-:W-:Y:S02]  /*23a0*/  UISETP.NE.U32.AND UP0, UPT, UR8, URZ, UPT ;  /* 0x0000003f0800728c */ /* 0x000fe4000bf05070 */
[----:B------:R-:W-:Y:S02]  /*23b0*/  ULEA UR8, UR18, UR7, 0xa ;  /* 0x0000000712087291 */ /* 0x000fe4000f8e503f */
[----:B------:R-:W-:Y:S02]  /*23c0*/  ULEA UR7, UR18, UR12, 0x8 ;  /* 0x0000000c12077291 */ /* 0x000fe4000f8e403f */
[----:B------:R-:W-:Y:S01]  /*23d0*/  UIADD3 UR19, UR8, 0x200, URZ ;  /* 0x0000020008137890 */ /* 0x000fe2000fffe03f */
[----:B------:R-:W-:Y:S02]  /*23e0*/  UMOV UR13, 0x80000020 ;  /* 0x80000020000d7882 */ /* 0x000fe40000000000 */
[----:B------:R-:W-:Y:S01]  /*23f0*/  UMOV UR12, UR8 ;  /* 0x00000008000c7c82 */ /* 0x000fe20008000000 */
[----:B------:R-:W-:Y:S01]  /*2400*/  UMOV UR15, 0x80000020 ;  /* 0x80000020000f7882 */ /* 0x000fe20000000000 */
[----:B------:R-:W-:Y:S01]  /*2410*/  UMOV UR14, UR7 ;  /* 0x00000007000e7c82 */ /* 0x000fe20008000000 */
[----:B------:R-:W-:Y:S01]  /*2420*/  UIADD3 UR6, UR6, 0x2, URZ ;  /* 0x0000000206067890 */ /* 0x000fe2000fffe03f */
[----:B------:R-:W-:Y:S01]  /*2430*/  QGMMA.64x64x32.F32.E5M2.E5M2 R56, gdesc[UR12], R56, UP0 ;  /* 0x00e000000c3879f3 */ /* 0x000fe2000bf03838 */
[----:B------:R-:W-:Y:S01]  /*2440*/  UMOV UR12, UR19 ;  /* 0x00000013000c7c82 */ /* 0x000fe20008000000 */
[----:B------:R-:W-:-:S02]  /*2450*/  UMOV UR13, 0x80000020 ;  /* 0x80000020000d7882 */ /* 0x000fc40000000000 */
[----:B------:R-:W-:Y:S01]  /*2460*/  QGMMA.64x64x32.F32.E5M2.E5M2 R24, gdesc[UR12], R24, UP0 ;  /* 0x00e000000c1879f3 */ /* 0x000fe2000bf03818 */
[----:B------:R-:W-:Y:S02]  /*2470*/  UIADD3 UR12, UR8, 0x2, URZ ;  /* 0x00000002080c7890 */ /* 0x000fe4000fffe03f */
[----:B------:R-:W-:Y:S02]  /*2480*/  UIADD3 UR14, UR7, 0x2, URZ ;  /* 0x00000002070e7890 */ /* 0x000fe4000fffe03f */
[----:B------:R-:W-:Y:S01]  /*2490*/  UIADD3 UR8, UR8, 0x202, URZ ;  /* 0x0000020208087890 */ /* 0x000fe2000fffe03f */
[----:B------:R-:W-:Y:S01]  /*24a0*/  UMOV UR13, 0x80000020 ;  /* 0x80000020000d7882 */ /* 0x000fe20000000000 */
[----:B------:R-:W-:Y:S01]  /*24b0*/  UMOV UR15, 0x80000020 ;  /* 0x80000020000f7882 */ /* 0x000fe20000000000 */
[----:B------:R-:W-:-:S04]  /*24c0*/  UISETP.NE.AND UP0, UPT, UR6, UR20, UPT ;  /* 0x000000140600728c */ /* 0x000fc8000bf05270 */
[----:B------:R-:W-:-:S06]  /*24d0*/  USEL UR7, URZ, 0x1, UP0 ;  /* 0x000000013f077887 */ /* 0x000fcc0008000000 */
[----:B------:R-:W-:Y:S01]  /*24e0*/  ISETP.NE.AND P0, PT, RZ, UR7, PT ;  /* 0x00000007ff007c0c */ /* 0x000fe2000bf05270 */
[----:B------:R-:W-:Y:S01]  /*24f0*/  QGMMA.64x64x32.F32.E5M2.E5M2 R56, gdesc[UR12], R56 ;  /* 0x00e000000c3879f3 */ /* 0x000fe20008703838 */
[----:B------:R-:W-:Y:S01]  /*2500*/  UMOV UR12, UR8 ;  /* 0x00000008000c7c82 */ /* 0x000fe20008000000 */
[----:B------:R-:W-:Y:S02]  /*2510*/  UMOV UR13, 0x80000020 ;  /* 0x80000020000d7882 */ /* 0x000fe40000000000 */
[----:B------:R-:W-:Y:S03]  /*2520*/  QGMMA.64x64x32.F32.E5M2.E5M2 R24, gdesc[UR12], R24, gsb0 ;  /* 0x00e000000c1879f3 */ /* 0x000fe60008003818 */
[----:B------:R-:W-:-:S05]  /*2530*/  WARPGROUP.DEPBAR.LE gsb0, 0x1 ;  /* 0x00008000000079c5 */ /* 0x000fca0000010100 */
[----:B------:R-:W-:Y:S05]  /*2540*/  @!P0 BRA `(.L_x_29) ;  /* 0x0000000400088947 */ /* 0x000fea0003800000 */
[----:B------:R-:W-:Y:S02]  /*2550*/  WARPGROUP.DEPBAR.LE gsb0, 0x0 ;  /* 0x00008000000079c5 */ /* 0x000fe40000010000 */
[----:B------:R-:W-:-:S01]  /*2560*/  FADD R147, R56, R147 ;  /* 0x0000009338937221 */ /* 0x000fc20000000000 */
[----:B------:R-:W-:Y:S01]  /*2570*/  FADD R142, R57, R142 ;  /* 0x0000008e398e7221 */ /* 0x000fe20000000000 */
        /* <DEDUP_REMOVED lines=62> */
[----:B------:R-:W-:-:S06]  /*2960*/  UMOV UR6, URZ ;  /* 0x0000003f00067c82 */ /* 0x000fcc0008000000 */
.L_x_29:
[----:B------:R-:W-:Y:S05]  /*2970*/  @!P1 BRA `(.L_x_30) ;  /* 0x0000000000049947 */ /* 0x000fea0003800000 */
[----:B------:R-:W-:Y:S01]  /*2980*/  BPT.TRAP 0x1 ;  /* 0x000000040000795c */ /* 0x000fe20000300000 */
.L_x_30:
[----:B------:R-:W-:-:S13]  /*2990*/  ISETP.NE.AND P0, PT, R6, RZ, PT ;  /* 0x000000ff0600720c */ /* 0x000fda0003f05270 */
[----:B01----:R-:W-:-:S05]  /*29a0*/  @P0 LEA R14, R13, UR10, 0x3 ;  /* 0x0000000a0d0e0c11 */ /* 0x003fca000f8e18ff */
[----:B------:R-:W-:-:S05]  /*29b0*/  @P0 VIADD R14, R14, 0x58 ;  /* 0x000000580e0e0836 */ /* 0x000fca0000000000 */
[----:B------:R-:W-:-:S04]  /*29c0*/  @P0 PRMT R14, R5, 0x654, R14 ;  /* 0x00000654050e0816 */ /* 0x000fc8000000000e */
[----:B------:R0:W-:Y:S01]  /*29d0*/  @P0 SYNCS.ARRIVE.TRANS64.RED.A1T0 RZ, [R14+URZ], RZ ;  /* 0x000000ff0eff09a7 */ /* 0x0001e2000810043f */
[----:B------:R-:W-:-:S13]  /*29e0*/  ISETP.GT.U32.AND P0, PT, R4, 0x1, PT ;  /* 0x000000010400780c */ /* 0x000fda0003f04070 */
[----:B0-----:R-:W-:Y:S05]  /*29f0*/  @P0 BRA `(.L_x_31) ;  /* 0x0000000000040947 */ /* 0x001fea0003800000 */
[----:B------:R-:W-:Y:S01]  /*2a00*/  BPT.TRAP 0x1 ;  /* 0x000000040000795c */ /* 0x000fe20000300000 */
.L_x_31:
[----:B------:R-:W-:Y:S01]  /*2a10*/  UIADD3 UR18, UR18, 0x1, URZ ;  /* 0x0000000112127890 */ /* 0x000fe2000fffe03f */
[C---:B------:R-:W-:Y:S01]  /*2a20*/  ISETP.GT.AND P1, PT, R12.reuse, 0x1, PT ;  /* 0x000000010c00780c */ /* 0x040fe20003f24270 */
[----:B------:R-:W-:Y:S02]  /*2a30*/  VIADD R13, R13, 0x1 ;  /* 0x000000010d0d7836 */ /* 0x000fe40000000000 */
[----:B------:R-:W-:Y:S01]  /*2a40*/  UISETP.NE.AND UP0, UPT, UR18, 0xb, UPT ;  /* 0x0000000b1200788c */ /* 0x000fe2000bf05270 */
[----:B------:R-:W-:Y:S02]  /*2a50*/  VIADD R12, R12, 0xffffffff ;  /* 0xffffffff0c0c7836 */ /* 0x000fe40000000000 */
[C---:B------:R-:W-:Y:S01]  /*2a60*/  ISETP.NE.AND P0, PT, R13.reuse, 0xb, PT ;  /* 0x0000000b0d00780c */ /* 0x040fe20003f05270 */
[----:B------:R-:W-:Y:S02]  /*2a70*/  USEL UR8, URZ, 0x1, UP0 ;  /* 0x000000013f087887 */ /* 0x000fe40008000000 */
[----:B------:R-:W-:Y:S01]  /*2a80*/  USEL UR18, UR18, URZ, UP0 ;  /* 0x0000003f12127287 */ /* 0x000fe20008000000 */
[----:B------:R-:W-:-:S03]  /*2a90*/  SEL R13, R13, RZ, P0 ;  /* 0x000000ff0d0d7207 */ /* 0x000fc60000000000 */
[----:B------:R-:W-:Y:S01]  /*2aa0*/  LOP3.LUT R16, R16, UR8, RZ, 0x3c, !PT ;  /* 0x0000000810107c12 */ /* 0x000fe2000f8e3cff */
[----:B------:R-:W-:Y:S01]  /*2ab0*/  UMOV UR8, 0x1 ;  /* 0x0000000100087882 */ /* 0x000fe20000000000 */
[----:B------:R-:W-:Y:S06]  /*2ac0*/  @P1 BRA `(.L_x_32) ;  /* 0xfffffff400dc1947 */ /* 0x000fec000383ffff */
.L_x_24:
[----:B------:R-:W-:Y:S01]  /*2ad0*/  UISETP.NE.AND UP0, UPT, UR6, URZ, UPT ;  /* 0x0000003f0600728c */ /* 0x000fe2000bf05270 */
[----:B01----:R-:W0:Y:S03]  /*2ae0*/  LDC R12, c[0x0][0x28c] ;  /* 0x0000a300ff0c7b82 */ /* 0x003e260000000800 */
[----:B------:R-:W-:-:S06]  /*2af0*/  USEL UR6, URZ, 0x1, !UP0 ;  /* 0x000000013f067887 */ /* 0x000fcc000c000000 */
[----:B------:R-:W-:Y:S02]  /*2b00*/  ISETP.NE.AND P0, PT, RZ, UR6, PT ;  /* 0x00000006ff007c0c */ /* 0x000fe4000bf05270 */
[----:B0-----:R-:W-:-:S11]  /*2b10*/  ISETP.GE.AND P1, PT, R12, 0x1, PT ;  /* 0x000000010c00780c */ /* 0x001fd60003f26270 */
[----:B------:R-:W-:Y:S05]  /*2b20*/  @!P0 BRA `(.L_x_33) ;  /* 0x0000000400048947 */ /* 0x000fea0003800000 */
[----:B------:R-:W-:Y:S02]  /*2b30*/  WARPGROUP.DEPBAR.LE gsb0, 0x0 ;  /* 0x00008000000079c5 */ /* 0x000fe40000010000 */
[----:B------:R-:W-:Y:S01]  /*2b40*/  FADD R147, R56, R147 ;  /* 0x0000009338937221 */ /* 0x000fe20000000000 */
        /* <DEDUP_REMOVED lines=62> */
[----:B------:R-:W-:-:S07]  /*2f30*/  FADD R20, R20, R55 ;  /* 0x0000003714147221 */ /* 0x000fce0000000000 */
.L_x_33:
[----:B------:R-:W-:Y:S02]  /*2f40*/  WARPGROUP.DEPBAR.LE gsb0, 0x0 ;  /* 0x00008000000079c5 */ /* 0x000fe40000010000 */
[----:B------:R-:W-:Y:S05]  /*2f50*/  @!P1 BRA `(.L_x_34) ;  /* 0x0000000000549947 */ /* 0x000fea0003800000 */
[----:B------:R-:W-:-:S13]  /*2f60*/  ISETP.NE.AND P0, PT, R144, 0x3, PT ;  /* 0x000000039000780c */ /* 0x000fda0003f05270 */
[----:B------:R-:W-:Y:S05]  /*2f70*/  @!P0 BRA `(.L_x_35) ;  /* 0x0000000000048947 */ /* 0x000fea0003800000 */
[----:B------:R-:W-:Y:S01]  /*2f80*/  BPT.TRAP 0x1 ;  /* 0x000000040000795c */ /* 0x000fe20000300000 */
.L_x_35:
[----:B------:R-:W-:Y:S01]  /*2f90*/  ISETP.NE.AND P0, PT, R6, RZ, PT ;  /* 0x000000ff0600720c */ /* 0x000fe20003f05270 */
[----:B------:R-:W-:Y:S01]  /*2fa0*/  BSSY B0, `(.L_x_36) ;  /* 0x000000e000007945 */ /* 0x000fe20003800000 */
[----:B------:R-:W-:-:S11]  /*2fb0*/  ISETP.GT.U32.AND P1, PT, R4, 0x1, PT ;  /* 0x000000010400780c */ /* 0x000fd60003f24070 */
[----:B------:R-:W-:Y:S05]  /*2fc0*/  @!P0 BRA `(.L_x_37) ;  /* 0x00000000002c8947 */ /* 0x000fea0003800000 */
[----:B------:R-:W-:-:S04]  /*2fd0*/  UISETP.LT.AND UP0, UPT, UR9, 0x1, UPT ;  /* 0x000000010900788c */ /* 0x000fc8000bf01270 */
[----:B------:R-:W-:-:S04]  /*2fe0*/  USEL UR8, UR9, 0x1, UP0 ;  /* 0x0000000109087887 */ /* 0x000fc80008000000 */
[----:B------:R-:W-:-:S04]  /*2ff0*/  UIADD3 UR8, UR5, UR9, -UR8 ;  /* 0x0000000905087290 */ /* 0x000fc8000fffe808 */
[----:B------:R-:W-:-:S04]  /*3000*/  UIMAD.WIDE.U32 UR6, UR8, -0x45d1745d, URZ ;  /* 0xba2e8ba3080678a5 */ /* 0x000fc8000f8e003f */
[----:B------:R-:W-:-:S04]  /*3010*/  USHF.R.U32.HI UR6, URZ, 0x3, UR7 ;  /* 0x000000033f067899 */ /* 0x000fc80008011607 */
[----:B------:R-:W-:-:S04]  /*3020*/  UIMAD UR8, UR6, -0xb, UR8 ;  /* 0xfffffff5060878a4 */ /* 0x000fc8000f8e0208 */
[----:B------:R-:W-:-:S04]  /*3030*/  ULEA UR8, UR8, UR10, 0x3 ;  /* 0x0000000a08087291 */ /* 0x000fc8000f8e183f */
[----:B------:R-:W-:-:S06]  /*3040*/  UIADD3 UR8, UR8, 0x58, URZ ;  /* 0x0000005808087890 */ /* 0x000fcc000fffe03f */
[----:B------:R-:W-:-:S05]  /*3050*/  IMAD.U32 R12, RZ, RZ, UR8 ;  /* 0x00000008ff0c7e24 */ /* 0x000fca000f8e00ff */
[----:B------:R-:W-:-:S04]  /*3060*/  PRMT R12, R5, 0x654, R12 ;  /* 0x00000654050c7816 */ /* 0x000fc8000000000c */
[----:B------:R0:W-:Y:S03]  /*3070*/  SYNCS.ARRIVE.TRANS64.RED.A1T0 RZ, [R12+URZ], RZ ;  /* 0x000000ff0cff79a7 */ /* 0x0001e6000810043f */
.L_x_37:
[----:B------:R-:W-:Y:S05]  /*3080*/  BSYNC B0 ;  /* 0x0000000000007941 */ /* 0x000fea0003800000 */
.L_x_36:
[----:B------:R-:W-:Y:S05]  /*3090*/  @P1 BRA `(.L_x_34) ;  /* 0x0000000000041947 */ /* 0x000fea0003800000 */
[----:B------:R-:W-:Y:S01]  /*30a0*/  BPT.TRAP 0x1 ;  /* 0x000000040000795c */ /* 0x000fe20000300000 */
.L_x_34:
[----:B------:R-:W1:Y:S01]  /*30b0*/  LDC R16, c[0x0][0x288] ;  /* 0x0000a200ff107b82 */ /* 0x000e620000000800 */
[----:B------:R-:W-:Y:S01]  /*30c0*/  IMAD.SHL.U32 R33, R11, 0x40, RZ ;  /* 0x000000400b217824 */ /* 0x000fe200078e00ff */
[--C-:B0-----:R-:W-:Y:S01]  /*30d0*/  SHF.R.U32.HI R12, RZ, 0x2, R0.reuse ;  /* 0x00000002ff0c7819 */ /* 0x101fe20000011600 */
[----:B------:R-:W-:Y:S01]  /*30e0*/  UIADD3 UR5, UR9, UR5, URZ ;  /* 0x0000000509057290 */ /* 0x000fe2000fffe03f */
[----:B------:R-:W-:Y:S01]  /*30f0*/  LOP3.LUT R14, R0, 0x60, RZ, 0xc0, !PT ;  /* 0x00000060000e7812 */ /* 0x000fe200078ec0ff */
[----:B------:R-:W-:Y:S01]  /*3100*/  IMAD.SHL.U32 R34, R10, 0x100, RZ ;  /* 0x000001000a227824 */ /* 0x000fe200078e00ff */
[----:B------:R-:W-:Y:S01]  /*3110*/  SHF.R.U32.HI R15, RZ, 0x7, R0 ;  /* 0x00000007ff0f7819 */ /* 0x000fe20000011600 */
[----:B------:R-:W-:Y:S01]  /*3120*/  UISETP.GT.U32.AND UP0, UPT, UR5, 0xa, UPT ;  /* 0x0000000a0500788c */ /* 0x000fe2000bf04070 */
[----:B------:R-:W-:Y:S01]  /*3130*/  LOP3.LUT R13, R12, 0x7, RZ, 0xc0, !PT ;  /* 0x000000070c0d7812 */ /* 0x000fe200078ec0ff */
[C---:B------:R-:W-:Y:S01]  /*3140*/  IMAD.SHL.U32 R26, R0.reuse, 0x2, RZ ;  /* 0x00000002001a7824 */ /* 0x040fe200078e00ff */
[----:B------:R-:W-:Y:S01]  /*3150*/  SHF.R.U32.HI R14, RZ, 0x1, R14 ;  /* 0x00000001ff0e7819 */ /* 0x000fe2000001160e */
[----:B------:R-:W-:Y:S01]  /*3160*/  ULDC UR12, c[0x0][0x284] ;  /* 0x0000a100000c7ab9 */ /* 0x000fe20000000800 */
[----:B------:R-:W-:Y:S01]  /*3170*/  LOP3.LUT R12, R15, 0x1, RZ, 0xc0, !PT ;  /* 0x000000010f0c7812 */ /* 0x000fe200078ec0ff */
[----:B------:R-:W-:Y:S01]  /*3180*/  UISETP.LT.U32.AND UP0, UPT, UR9, 0xb, UP0 ;  /* 0x0000000b0900788c */ /* 0x000fe20008701070 */
[----:B------:R-:W-:Y:S01]  /*3190*/  IADD3 R17, RZ, -R14, -R13 ;  /* 0x8000000eff117210 */ /* 0x000fe20007ffe80d */
[----:B------:R-:W-:Y:S01]  /*31a0*/  UISETP.GE.U32.AND UP1, UPT, UR9, 0xb, UPT ;  /* 0x0000000b0900788c */ /* 0x000fe2000bf26070 */
[----:B------:R-:W-:Y:S01]  /*31b0*/  LOP3.LUT R15, R0, 0x3, RZ, 0xc0, !PT ;  /* 0x00000003000f7812 */ /* 0x000fe200078ec0ff */
[C---:B------:R-:W-:Y:S01]  /*31c0*/  IMAD.SHL.U32 R24, R12.reuse, 0x40, RZ ;  /* 0x000000400c187824 */ /* 0x040fe200078e00ff */
[----:B------:R-:W-:Y:S01]  /*31d0*/  SHF.R.S32.HI R29, RZ, 0x1f, R7 ;  /* 0x0000001fff1d7819 */ /* 0x000fe20000011407 */
[----:B------:R-:W-:Y:S01]  /*31e0*/  UIMAD.WIDE.U32 UR6, UR5, -0x45d1745d, URZ ;  /* 0xba2e8ba3050678a5 */ /* 0x000fe2000f8e003f */
[C---:B------:R-:W-:Y:S01]  /*31f0*/  LOP3.LUT R26, R33.reuse, 0x6, R26, 0xf8, !PT ;  /* 0x00000006211a7812 */ /* 0x040fe200078ef81a */
[----:B------:R-:W-:Y:S01]  /*3200*/  USEL UR8, URZ, 0x1, !UP0 ;  /* 0x000000013f087887 */ /* 0x000fe2000c000000 */
[----:B------:R-:W-:Y:S01]  /*3210*/  IMAD R17, R12, -0x40, R17 ;  /* 0xffffffc00c117824 */ /* 0x000fe200078e0211 */
[----:B------:R-:W-:Y:S01]  /*3220*/  ULDC.64 UR10, c[0x0][0x5d0] ;  /* 0x00017400000a7ab9 */ /* 0x000fe20000000a00 */
[----:B-1----:R-:W-:Y:S01]  /*3230*/  ISETP.GE.AND P0, PT, R33, R16, PT ;  /* 0x000000102100720c */ /* 0x002fe20003f06270 */
[----:B------:R-:W-:Y:S01]  /*3240*/  IMAD R12, R15, -0x2, R16 ;  /* 0xfffffffe0f0c7824 */ /* 0x000fe200078e0210 */
[----:B------:R-:W-:Y:S01]  /*3250*/  SHF.R.S32.HI R27, RZ, 0x1f, R26 ;  /* 0x0000001fff1b7819 */ /* 0x000fe2000001141a */
[----:B------:R-:W-:Y:S01]  /*3260*/  IMAD R16, R29, UR10, RZ ;  /* 0x0000000a1d107c24 */ /* 0x000fe2000f8e02ff */
[----:B------:R-:W-:Y:S01]  /*3270*/  ISETP.GE.OR P0, PT, R34, UR12, P0 ;  /* 0x0000000c22007c0c */ /* 0x000fe20008706670 */
[----:B------:R-:W-:Y:S01]  /*3280*/  USHF.R.U32.HI UR6, URZ, 0x3, UR7 ;  /* 0x000000033f067899 */ /* 0x000fe20008011607 */
[----:B------:R-:W-:Y:S01]  /*3290*/  LOP3.LUT R35, R24, 0x40, R13, 0xe2, !PT ;  /* 0x0000004018237812 */ /* 0x000fe200078ee20d */
[----:B------:R-:W-:Y:S01]  /*32a0*/  ULOP3.LUT UR4, UR4, UR8, URZ, 0x3c, !UPT ;  /* 0x0000000804047292 */ /* 0x000fe2000f8e3c3f */
[----:B------:R-:W-:Y:S01]  /*32b0*/  IMAD.WIDE R24, R10, 0x100, RZ ;  /* 0x000001000a187825 */ /* 0x000fe200078e02ff */
[----:B------:R-:W-:Y:S01]  /*32c0*/  UIMAD UR5, UR6, -0xb, UR5 ;  /* 0xfffffff5060578a4 */ /* 0x000fe2000f8e0205 */
[----:B------:R-:W-:Y:S01]  /*32d0*/  IADD3 R34, -R34, UR12, R17 ;  /* 0x0000000c22227c10 */ /* 0x000fe2000fffe111 */
[----:B------:R-:W-:Y:S01]  /*32e0*/  @UP1 ULOP3.LUT UR4, UR4, 0x1, UR6, 0x78, !UPT ;  /* 0x0000000104041892 */ /* 0x000fe2000f8e7806 */
[C---:B------:R-:W-:Y:S01]  /*32f0*/  IMAD R13, R7.reuse, UR11, R16 ;  /* 0x0000000b070d7c24 */ /* 0x040fe2000f8e0210 */
[----:B------:R-:W-:Y:S01]  /*3300*/  LOP3.LUT R35, R24, R35, R14, 0xfe, !PT ;  /* 0x0000002318237212 */ /* 0x000fe200078efe0e */
[----:B------:R-:W-:-:S04]  /*3310*/  IMAD.WIDE.U32 R10, R7, UR10, R26 ;  /* 0x0000000a070a7c25 */ /* 0x000fc8000f8e001a */
[----:B------:R-:W-:Y:S02]  /*3320*/  IMAD.IADD R11, R11, 0x1, R13 ;  /* 0x000000010b0b7824 */ /* 0x000fe400078e020d */
[----:B------:R-:W-:Y:S02]  /*3330*/  IMAD.IADD R33, R12, 0x1, -R33 ;  /* 0x000000010c217824 */ /* 0x000fe400078e0a21 */
[----:B------:R-:W-:Y:S01]  /*3340*/  IMAD.MOV.U32 R32, RZ, RZ, -0x1 ;  /* 0xffffffffff207424 */ /* 0x000fe200078e00ff */
[----:B------:R-:W-:Y:S06]  /*3350*/  @P0 BRA `(.L_x_38) ;  /* 0x0000004800040947 */ /* 0x000fec0003800000 */
[----:B------:R-:W0:Y:S01]  /*3360*/  LDC.64 R30, c[0x0][0x5c8] ;  /* 0x00017200ff1e7b82 */ /* 0x000e220000000a00 */
[----:B------:R-:W-:Y:S01]  /*3370*/  ULDC.64 UR6, c[0x0][0x5c0] ;  /* 0x0001700000067ab9 */ /* 0x000fe20000000a00 */
[----:B------:R-:W-:Y:S01]  /*3380*/  BSSY B0, `(.L_x_38) ;  /* 0x000047e000007945 */ /* 0x000fe20003800000 */
[-C--:B0-----:R-:W-:Y:S02]  /*3390*/  IMAD R12, R25, R30.reuse, RZ ;  /* 0x0000001e190c7224 */ /* 0x081fe400078e02ff */
[----:B------:R-:W-:-:S04]  /*33a0*/  IMAD.WIDE.U32 R10, R35, R30, R10 ;  /* 0x0000001e230a7225 */ /* 0x000fc800078e000a */
[----:B------:R-:W-:Y:S01]  /*33b0*/  IMAD R15, R35, R31, R12 ;  /* 0x0000001f230f7224 */ /* 0x000fe200078e020c */
[----:B------:R-:W-:Y:S01]  /*33c0*/  IADD3 R16, P4, R10, UR6, RZ ;  /* 0x000000060a107c10 */ /* 0x000fe2000ff9e0ff */
[C---:B------:R-:W-:Y:S01]  /*33d0*/  IMAD.SHL.U32 R13, R30.reuse, 0x80, RZ ;  /* 0x000000801e0d7824 */ /* 0x040fe200078e00ff */
[C---:B------:R-:W-:Y:S01]  /*33e0*/  LEA R28, P2, R30.reuse, R10, 0x3 ;  /* 0x0000000a1e1c7211 */ /* 0x040fe200078418ff */
[----:B------:R-:W-:Y:S01]  /*33f0*/  IMAD.IADD R36, R11, 0x1, R15 ;  /* 0x000000010b247824 */ /* 0x000fe200078e020f */
[----:B------:R-:W-:Y:S02]  /*3400*/  SHF.L.U64.HI R11, R30, 0x7, R31 ;  /* 0x000000071e0b7819 */ /* 0x000fe4000001021f */
[----:B------:R-:W-:Y:S02]  /*3410*/  IADD3 R12, P1, P0, R10, UR6, R13 ;  /* 0x000000060a0c7c10 */ /* 0x000fe4000f83e00d */
[----:B------:R-:W-:Y:S02]  /*3420*/  IADD3.X R17, R36, UR7, RZ, P4, !PT ;  /* 0x0000000724117c10 */ /* 0x000fe4000a7fe4ff */
[----:B---3-5:R-:W-:-:S02]  /*3430*/  FSETP.NEU.AND P4, PT, R9, RZ, PT ;  /* 0x000000ff0900720b */ /* 0x028fc40003f8d000 */
[----:B------:R-:W-:Y:S02]  /*3440*/  LEA.HI.X R30, R30, R36, R31, 0x3, P2 ;  /* 0x000000241e1e7211 */ /* 0x000fe400010f1c1f */
[C---:B------:R-:W-:Y:S02]  /*3450*/  IADD3 R14, P2, R28.reuse, UR6, RZ ;  /* 0x000000061c0e7c10 */ /* 0x040fe4000ff5e0ff */
[----:B------:R-:W-:Y:S02]  /*3460*/  IADD3 R10, P5, P6, R28, UR6, R13 ;  /* 0x000000061c0a7c10 */ /* 0x000fe4000febe00d */
[--C-:B------:R-:W-:Y:S02]  /*3470*/  IADD3.X R13, R36, UR7, R11.reuse, P1, P0 ;  /* 0x00000007240d7c10 */ /* 0x100fe40008fe040b */
[C---:B------:R-:W-:Y:S02]  /*3480*/  IADD3.X R15, R30.reuse, UR7, RZ, P2, !PT ;  /* 0x000000071e0f7c10 */ /* 0x040fe400097fe4ff */
[----:B------:R-:W-:Y:S01]  /*3490*/  IADD3.X R11, R30, UR7, R11, P5, P6 ;  /* 0x000000071e0b7c10 */ /* 0x000fe2000afec40b */
[----:B------:R-:W-:Y:S06]  /*34a0*/  @!P4 BRA `(.L_x_39) ;  /* 0x00000034009cc947 */ /* 0x000fec0003800000 */
[----:B------:R-:W-:Y:S01]  /*34b0*/  ULDC.64 UR6, c[0x0][0x5b8] ;  /* 0x00016e0000067ab9 */ /* 0x000fe20000000a00 */
[----:B------:R-:W-:Y:S01]  /*34c0*/  ISETP.GE.AND P0, PT, R34, 0x1, PT ;  /* 0x000000012200780c */ /* 0x000fe20003f06270 */
[----:B------:R-:W-:Y:S01]  /*34d0*/  IMAD R28, R29, UR6, RZ ;  /* 0x000000061d1c7c24 */ /* 0x000fe2000f8e02ff */
[----:B------:R-:W-:Y:S01]  /*34e0*/  ULDC.64 UR10, c[0x0][0x5a8] ;  /* 0x00016a00000a7ab9 */ /* 0x000fe20000000a00 */
[----:B------:R-:W-:Y:S01]  /*34f0*/  IMAD.WIDE.U32 R26, R7, UR6, R26 ;  /* 0x00000006071a7c25 */ /* 0x000fe2000f8e001a */
[----:B------:R-:W-:Y:S01]  /*3500*/  ISETP.LT.OR P4, PT, R33, 0x1, !P0 ;  /* 0x000000012100780c */ /* 0x000fe20004781670 */
[----:B------:R-:W-:Y:S02]  /*3510*/  BSSY B1, `(.L_x_40) ;  /* 0x000000c000017945 */ /* 0x000fe40003800000 */
[----:B------:R-:W-:Y:S01]  /*3520*/  IMAD R7, R7, UR7, R28 ;  /* 0x0000000707077c24 */ /* 0x000fe2000f8e021c */
[----:B------:R-:W-:Y:S02]  /*3530*/  ULDC.64 UR6, c[0x0][0x5b0] ;  /* 0x00016c0000067ab9 */ /* 0x000fe40000000a00 */
[----:B------:R-:W-:-:S02]  /*3540*/  IMAD R30, R25, UR6, RZ ;  /* 0x00000006191e7c24 */ /* 0x000fc4000f8e02ff */
[----:B------:R-:W-:Y:S02]  /*3550*/  IMAD.IADD R27, R27, 0x1, R7 ;  /* 0x000000011b1b7824 */ /* 0x000fe400078e0207 */
[C---:B------:R-:W-:Y:S02]  /*3560*/  IMAD R7, R35.reuse, UR7, R30 ;  /* 0x0000000723077c24 */ /* 0x040fe4000f8e021e */
[----:B------:R-:W-:-:S03]  /*3570*/  IMAD.WIDE.U32 R28, R35, UR6, R26 ;  /* 0x00000006231c7c25 */ /* 0x000fc6000f8e001a */
[----:B------:R-:W-:-:S04]  /*3580*/  IADD3 R28, P1, R28, UR10, RZ ;  /* 0x0000000a1c1c7c10 */ /* 0x000fc8000ff3e0ff */
[--C-:B------:R-:W-:Y:S02]  /*3590*/  IADD3.X R29, R29, UR11, R7.reuse, P1, !PT ;  /* 0x0000000b1d1d7c10 */ /* 0x100fe40008ffe407 */
[----:B------:R-:W-:Y:S01]  /*35a0*/  PRMT R7, RZ, 0x7610, R7 ;  /* 0x00007610ff077816 */ /* 0x000fe20000000007 */
[----:B------:R-:W-:Y:S06]  /*35b0*/  @P4 BRA `(.L_x_41) ;  /* 0x0000000000044947 */ /* 0x000fec0003800000 */
[----:B------:R0:W5:Y:S02]  /*35c0*/  LDG.E.U8 R7, desc[UR16][R28.64] ;  /* 0x000000101c077981 */ /* 0x000164000c1e1100 */
.L_x_41:
[----:B------:R-:W-:Y:S05]  /*35d0*/  BSYNC B1 ;  /* 0x0000000000017941 */ /* 0x000fea0003800000 */
.L_x_40:
[----:B-----5:R-:W-:Y:S01]  /*35e0*/  LOP3.LUT R7, R7, 0xff, RZ, 0xc0, !PT ;  /* 0x000000ff07077812 */ /* 0x020fe200078ec0ff */
[----:B------:R-:W-:Y:S01]  /*35f0*/  BSSY B1, `(.L_x_42) ;  /* 0x000000b000017945 */ /* 0x000fe20003800000 */
[----:B------:R-:W-:Y:S02]  /*3600*/  ISETP.LT.OR P2, PT, R33, 0x2, !P0 ;  /* 0x000000022100780c */ /* 0x000fe40004741670 */
[----:B------:R-:W-:-:S05]  /*3610*/  F2FP.F16.E5M2.UNPACK_B R7, R7 ;  /* 0x00000007ff07723e */ /* 0x000fca00020004ff */
[----:B------:R-:W-:Y:S01]  /*3620*/  HADD2.F32 R30, -RZ, R7.H0_H0 ;  /* 0x20000007ff1e7230 */ /* 0x000fe20000004100 */
[----:B------:R-:W-:-:S04]  /*3630*/  PRMT R7, RZ, 0x7610, R7 ;  /* 0x00007610ff077816 */ /* 0x000fc80000000007 */
[----:B------:R-:W-:-:S04]  /*3640*/  FMUL R30, R30, R9 ;  /* 0x000000091e1e7220 */ /* 0x000fc80000400000 */
[----:B--2---:R-:W-:-:S05]  /*3650*/  FFMA R30, R147, R8, R30 ;  /* 0x00000008931e7223 */ /* 0x004fca000000001e */
[----:B------:R-:W-:-:S05]  /*3660*/  F2FP.SATFINITE.E5M2.F32.PACK_AB_MERGE_C R31, RZ, R30, RZ ;  /* 0x0000001eff1f723e */ /* 0x000fca00048060ff */
[----:B------:R1:W-:Y:S01]  /*3670*/  @!P4 STG.E.U8 desc[UR16][R16.64], R31 ;  /* 0x0000001f1000c986 */ /* 0x0003e2000c101110 */
[----:B------:R-:W-:Y:S05]  /*3680*/  @P2 BRA `(.L_x_43) ;  /* 0x0000000000042947 */ /* 0x000fea0003800000 */
[----:B------:R2:W5:Y:S02]  /*3690*/  LDG.E.U8 R7, desc[UR16][R28.64+0x1] ;  /* 0x000001101c077981 */ /* 0x000564000c1e1100 */
.L_x_43:
[----:B------:R-:W-:Y:S05]  /*36a0*/  BSYNC B1 ;  /* 0x0000000000017941 */ /* 0x000fea0003800000 */
.L_x_42:
[----:B-----5:R-:W-:Y:S01]  /*36b0*/  LOP3.LUT R7, R7, 0xff, RZ, 0xc0, !PT ;  /* 0x000000ff07077812 */ /* 0x020fe200078ec0ff */
[----:B------:R-:W-:Y:S01]  /*36c0*/  BSSY B1, `(.L_x_44) ;  /* 0x0000013000017945 */ /* 0x000fe20003800000 */
[----:B------:R-:W-:Y:S02]  /*36d0*/  IADD3 R37, P1, R35, 0x8, RZ ;  /* 0x0000000823257810 */ /* 0x000fe40007f3e0ff */
[----:B------:R-:W-:-:S03]  /*36e0*/  F2FP.F16.E5M2.UNPACK_B R7, R7 ;  /* 0x00000007ff07723e */ /* 0x000fc600020004ff */
[----:B-1----:R-:W-:Y:S01]  /*36f0*/  IMAD.X R31, RZ, RZ, R25, P1 ;  /* 0x000000ffff1f7224 */ /* 0x002fe200008e0619 */
[----:B------:R-:W-:Y:S01]  /*3700*/  ISETP.GE.AND P1, PT, R34, 0x9, PT ;  /* 0x000000092200780c */ /* 0x000fe20003f26270 */
[----:B------:R-:W-:Y:S02]  /*3710*/  HADD2.F32 R30, -RZ, R7.H0_H0 ;  /* 0x20000007ff1e7230 */ /* 0x000fe40000004100 */
[----:B------:R-:W-:Y:S01]  /*3720*/  IMAD R36, R31, UR6, RZ ;  /* 0x000000061f247c24 */ /* 0x000fe2000f8e02ff */
[----:B------:R-:W-:Y:S02]  /*3730*/  ISETP.LT.OR P5, PT, R33, 0x1, !P1 ;  /* 0x000000012100780c */ /* 0x000fe40004fa1670 */
[----:B------:R-:W-:Y:S01]  /*3740*/  FMUL R7, R30, R9 ;  /* 0x000000091e077220 */ /* 0x000fe20000400000 */
[----:B------:R-:W-:-:S04]  /*3750*/  IMAD.WIDE.U32 R30, R37, UR6, R26 ;  /* 0x00000006251e7c25 */ /* 0x000fc8000f8e001a */
[----:B------:R-:W-:Y:S01]  /*3760*/  FFMA R7, R142, R8, R7 ;  /* 0x000000088e077223 */ /* 0x000fe20000000007 */
[----:B------:R-:W-:Y:S01]  /*3770*/  IMAD R37, R37, UR7, R36 ;  /* 0x0000000725257c24 */ /* 0x000fe2000f8e0224 */
[----:B------:R-:W-:-:S03]  /*3780*/  IADD3 R30, P4, R30, UR10, RZ ;  /* 0x0000000a1e1e7c10 */ /* 0x000fc6000ff9e0ff */
[----:B------:R-:W-:Y:S02]  /*3790*/  F2FP.SATFINITE.E5M2.F32.PACK_AB_MERGE_C R39, RZ, R7, RZ ;  /* 0x00000007ff27723e */ /* 0x000fe400048060ff */
[----:B------:R-:W-:Y:S02]  /*37a0*/  IADD3.X R31, R31, UR11, R37, P4, !PT ;  /* 0x0000000b1f1f7c10 */ /* 0x000fe4000a7fe425 */
[----:B------:R-:W-:Y:S01]  /*37b0*/  PRMT R7, RZ, 0x7610, R7 ;  /* 0x00007610ff077816 */ /* 0x000fe20000000007 */
[----:B------:R1:W-:Y:S01]  /*37c0*/  @!P2 STG.E.U8 desc[UR16][R16.64+0x1], R39 ;  /* 0x000001271000a986 */ /* 0x0003e2000c101110 */
[----:B------:R-:W-:Y:S05]  /*37d0*/  @P5 BRA `(.L_x_45) ;  /* 0x0000000000045947 */ /* 0x000fea0003800000 */
[----:B------:R3:W5:Y:S02]  /*37e0*/  LDG.E.U8 R7, desc[UR16][R30.64] ;  /* 0x000000101e077981 */ /* 0x000764000c1e1100 */
.L_x_45:
[----:B------:R-:W-:Y:S05]  /*37f0*/  BSYNC B1 ;  /* 0x0000000000017941 */ /* 0x000fea0003800000 */
.L_x_44:
[----:B-----5:R-:W-:Y:S01]  /*3800*/  LOP3.LUT R7, R7, 0xff, RZ, 0xc0, !PT ;  /* 0x000000ff07077812 */ /* 0x020fe200078ec0ff */
[----:B------:R-:W-:Y:S01]  /*3810*/  BSSY B1, `(.L_x_46) ;  /* 0x000000b000017945 */ /* 0x000fe20003800000 */
[----:B------:R-:W-:Y:S02]  /*3820*/  ISETP.LT.OR P2, PT, R33, 0x2, !P1 ;  /* 0x000000022100780c */ /* 0x000fe40004f41670 */
[----:B------:R-:W-:-:S05]  /*3830*/  F2FP.F16.E5M2.UNPACK_B R7, R7 ;  /* 0x00000007ff07723e */ /* 0x000fca00020004ff */
[----:B------:R-:W-:Y:S01]  /*3840*/  HADD2.F32 R36, -RZ, R7.H0_H0 ;  /* 0x20000007ff247230 */ /* 0x000fe20000004100 */
[----:B------:R-:W-:-:S04]  /*3850*/  PRMT R7, RZ, 0x7610, R7 ;  /* 0x00007610ff077816 */ /* 0x000fc80000000007 */
[----:B------:R-:W-:-:S04]  /*3860*/  FMUL R36, R36, R9 ;  /* 0x0000000924247220 */ /* 0x000fc80000400000 */
[----:B------:R-:W-:-:S05]  /*3870*/  FFMA R36, R145, R8, R36 ;  /* 0x0000000891247223 */ /* 0x000fca0000000024 */
[----:B------:R-:W-:-:S05]  /*3880*/  F2FP.SATFINITE.E5M2.F32.PACK_AB_MERGE_C R37, RZ, R36, RZ ;  /* 0x00000024ff25723e */ /* 0x000fca00048060ff */
[----:B------:R4:W-:Y:S01]  /*3890*/  @!P5 STG.E.U8 desc[UR16][R14.64], R37 ;  /* 0x000000250e00d986 */ /* 0x0009e2000c101110 */
[----:B------:R-:W-:Y:S05]  /*38a0*/  @P2 BRA `(.L_x_47) ;  /* 0x0000000000042947 */ /* 0x000fea0003800000 */
[----:B------:R0:W5:Y:S02]  /*38b0*/  LDG.E.U8 R7, desc[UR16][R30.64+0x1] ;  /* 0x000001101e077981 */ /* 0x000164000c1e1100 */
.L_x_47:
[----:B------:R-:W-:Y:S05]  /*38c0*/  BSYNC B1 ;  /* 0x0000000000017941 */ /* 0x000fea0003800000 */
.L_x_46:
[----:B-----5:R-:W-:Y:S01]  /*38d0*/  LOP3.LUT R7, R7, 0xff, RZ, 0xc0, !PT ;  /* 0x000000ff07077812 */ /* 0x020fe200078ec0ff */
[----:B------:R-:W-:Y:S01]  /*38e0*/  BSSY B1, `(.L_x_48) ;  /* 0x000000b000017945 */ /* 0x000fe20003800000 */
[----:B------:R-:W-:Y:S02]  /*38f0*/  ISETP.LT.OR P4, PT, R33, 0x9, !P0 ;  /* 0x000000092100780c */ /* 0x000fe40004781670 */
[----:B------:R-:W-:-:S05]  /*3900*/  F2FP.F16.E5M2.UNPACK_B R7, R7 ;  /* 0x00000007ff07723e */ /* 0x000fca00020004ff */
[----:B------:R-:W-:-:S05]  /*3910*/  HADD2.F32 R36, -RZ, R7.H0_H0 ;  /* 0x20000007ff247230 */ /* 0x000fca0000004100 */
[----:B------:R-:W-:-:S04]  /*3920*/  FMUL R7, R36, R9 ;  /* 0x0000000924077220 */ /* 0x000fc80000400000 */
[----:B------:R-:W-:-:S05]  /*3930*/  FFMA R7, R140, R8, R7 ;  /* 0x000000088c077223 */ /* 0x000fca0000000007 */
[----:B----4-:R-:W-:Y:S02]  /*3940*/  F2FP.SATFINITE.E5M2.F32.PACK_AB_MERGE_C R37, RZ, R7, RZ ;  /* 0x00000007ff25723e */ /* 0x010fe400048060ff */
[----:B------:R-:W-:-:S03]  /*3950*/  PRMT R7, RZ, 0x7610, R7 ;  /* 0x00007610ff077816 */ /* 0x000fc60000000007 */
[----:B------:R4:W-:Y:S01]  /*3960*/  @!P2 STG.E.U8 desc[UR16][R14.64+0x1], R37 ;  /* 0x000001250e00a986 */ /* 0x0009e2000c101110 */
[----:B------:R-:W-:Y:S05]  /*3970*/  @P4 BRA `(.L_x_49) ;  /* 0x0000000000044947 */ /* 0x000fea0003800000 */
[----:B------:R0:W5:Y:S02]  /*3980*/  LDG.E.U8 R7, desc[UR16][R28.64+0x8] ;  /* 0x000008101c077981 */ /* 0x000164000c1e1100 */
.L_x_49:
[----:B------:R-:W-:Y:S05]  /*3990*/  BSYNC B1 ;  /* 0x0000000000017941 */ /* 0x000fea0003800000 */
.L_x_48:
        /* <DEDUP_REMOVED lines=8> */
[----:B----4-:R-:W-:-:S05]  /*3a20*/  F2FP.SATFINITE.E5M2.F32.PACK_AB_MERGE_C R37, RZ, R36, RZ ;  /* 0x00000024ff25723e */ /* 0x010fca00048060ff */
[----:B------:R4:W-:Y:S01]  /*3a30*/  @!P4 STG.E.U8 desc[UR16][R16.64+0x8], R37 ;  /* 0x000008251000c986 */ /* 0x0009e2000c101110 */
[----:B------:R-:W-:Y:S05]  /*3a40*/  @P2 BRA `(.L_x_51) ;  /* 0x0000000000042947 */ /* 0x000fea0003800000 */
[----:B------:R0:W5:Y:S02]  /*3a50*/  LDG.E.U8 R7, desc[UR16][R28.64+0x9] ;  /* 0x000009101c077981 */ /* 0x000164000c1e1100 */
.L_x_51:
[----:B------:R-:W-:Y:S05]  /*3a60*/  BSYNC B1 ;  /* 0x0000000000017941 */ /* 0x000fea0003800000 */
.L_x_50:
        /* <DEDUP_REMOVED lines=12> */
.L_x_53:
[----:B------:R-:W-:Y:S05]  /*3b30*/  BSYNC B1 ;  /* 0x0000000000017941 */ /* 0x000fea0003800000 */
.L_x_52:
        /* <DEDUP_REMOVED lines=12> */
.L_x_55:
[----:B------:R-:W-:Y:S05]  /*3c00*/  BSYNC B1 ;  /* 0x0000000000017941 */ /* 0x000fea0003800000 */
.L_x_54:
        /* <DEDUP_REMOVED lines=12> */
.L_x_57:
[----:B------:R-:W-:Y:S05]  /*3cd0*/  BSYNC B1 ;  /* 0x0000000000017941 */ /* 0x000fea0003800000 */
.L_x_56:
        /* <DEDUP_REMOVED lines=12> */
.L_x_59:
[----:B------:R-:W-:Y:S05]  /*3da0*/  BSYNC B1 ;  /* 0x0000000000017941 */ /* 0x000fea0003800000 */
.L_x_58:
        /* <DEDUP_REMOVED lines=12> */
.L_x_61:
[----:B------:R-:W-:Y:S05]  /*3e70*/  BSYNC B1 ;  /* 0x0000000000017941 */ /* 0x000fea0003800000 */
.L_x_60:
        /* <DEDUP_REMOVED lines=12> */
.L_x_63:
[----:B------:R-:W-:Y:S05]  /*3f40*/  BSYNC B1 ;  /* 0x0000000000017941 */ /* 0x000fea0003800000 */
.L_x_62:
        /* <DEDUP_REMOVED lines=12> */
.L_x_65:
[----:B------:R-:W-:Y:S05]  /*4010*/  BSYNC B1 ;  /* 0x0000000000017941 */ /* 0x000fea0003800000 */
.L_x_64:
        /* <DEDUP_REMOVED lines=12> */
.L_x_67:
[----:B------:R-:W-:Y:S05]  /*40e0*/  BSYNC B1 ;  /* 0x0000000000017941 */ /* 0x000fea0003800000 */
.L_x_66:
        /* <DEDUP_REMOVED lines=12> */
.L_x_69:
[----:B------:R-:W-:Y:S05]  /*41b0*/  BSYNC B1 ;  /* 0x0000000000017941 */ /* 0x000fea0003800000 */
.L_x_68:
        /* <DEDUP_REMOVED lines=12> */
.L_x_71:
[----:B------:R-:W-:Y:S05]  /*4280*/  BSYNC B1 ;  /* 0x0000000000017941 */ /* 0x000fea0003800000 */
.L_x_70:
        /* <DEDUP_REMOVED lines=12> */
.L_x_73:
[----:B------:R-:W-:Y:S05]  /*4350*/  BSYNC B1 ;  /* 0x0000000000017941 */ /* 0x000fea0003800000 */
.L_x_72:
        /* <DEDUP_REMOVED lines=12> */
.L_x_75:
[----:B------:R-:W-:Y:S05]  /*4420*/  BSYNC B1 ;  /* 0x0000000000017941 */ /* 0x000fea0003800000 */
.L_x_74:
        /* <DEDUP_REMOVED lines=12> */
.L_x_77:
[----:B------:R-:W-:Y:S05]  /*44f0*/  BSYNC B1 ;  /* 0x0000000000017941 */ /* 0x000fea0003800000 */
.L_x_76:
        /* <DEDUP_REMOVED lines=12> */
.L_x_79:
[----:B------:R-:W-:Y:S05]  /*45c0*/  BSYNC B1 ;  /* 0x0000000000017941 */ /* 0x000fea0003800000 */
.L_x_78:
        /* <DEDUP_REMOVED lines=12> */
.L_x_81:
[----:B------:R-:W-:Y:S05]  /*4690*/  BSYNC B1 ;  /* 0x0000000000017941 */ /* 0x000fea0003800000 */
.L_x_80:
        /* <DEDUP_REMOVED lines=12> */
.L_x_83:
[----:B------:R-:W-:Y:S05]  /*4760*/  BSYNC B1 ;  /* 0x0000000000017941 */ /* 0x000fea0003800000 */
.L_x_82:
        /* <DEDUP_REMOVED lines=12> */
.L_x_85:
[----:B------:R-:W-:Y:S05]  /*4830*/  BSYNC B1 ;  /* 0x0000000000017941 */ /* 0x000fea0003800000 */
.L_x_84:
        /* <DEDUP_REMOVED lines=12> */
.L_x_87:
[----:B------:R-:W-:Y:S05]  /*4900*/  BSYNC B1 ;  /* 0x0000000000017941 */ /* 0x000fea0003800000 */
.L_x_86:
        /* <DEDUP_REMOVED lines=12> */
.L_x_89:
[----:B------:R-:W-:Y:S05]  /*49d0*/  BSYNC B1 ;  /* 0x0000000000017941 */ /* 0x000fea0003800000 */
.L_x_88:
        /* <DEDUP_REMOVED lines=12> */
.L_x_91:
[----:B------:R-:W-:Y:S05]  /*4aa0*/  BSYNC B1 ;  /* 0x0000000000017941 */ /* 0x000fea0003800000 */
.L_x_90:
        /* <DEDUP_REMOVED lines=12> */
.L_x_93:
[----:B------:R-:W-:Y:S05]  /*4b70*/  BSYNC B1 ;  /* 0x0000000000017941 */ /* 0x000fea0003800000 */
.L_x_92:
        /* <DEDUP_REMOVED lines=12> */
.L_x_95:
[----:B------:R-:W-:Y:S05]  /*4c40*/  BSYNC B1 ;  /* 0x0000000000017941 */ /* 0x000fea0003800000 */
.L_x_94:
        /* <DEDUP_REMOVED lines=12> */
.L_x_97:
[----:B------:R-:W-:Y:S05]  /*4d10*/  BSYNC B1 ;  /* 0x0000000000017941 */ /* 0x000fea0003800000 */
.L_x_96:
        /* <DEDUP_REMOVED lines=12> */
.L_x_99:
[----:B------:R-:W-:Y:S05]  /*4de0*/  BSYNC B1 ;  /* 0x0000000000017941 */ /* 0x000fea0003800000 */
.L_x_98:
[----:B-----5:R-:W-:Y:S01]  /*4df0*/  LOP3.LUT R7, R7, 0xff, RZ, 0xc0, !PT ;  /* 0x000000ff07077812 */ /* 0x020fe200078ec0ff */
[----:B------:R-:W-:Y:S01]  /*4e00*/  BSSY B1, `(.L_x_100) ;  /* 0x000000b000017945 */ /* 0x000fe20003800000 */
[----:B------:R-:W-:Y:S02]  /*4e10*/  ISETP.LT.OR P2, PT, R33, 0x39, !P1 ;  /* 0x000000392100780c */ /* 0x000fe40004f41670 */
[----:B------:R-:W-:-:S05]  /*4e20*/  F2FP.F16.E5M2.UNPACK_B R7, R7 ;  /* 0x00000007ff07723e */ /* 0x000fca00020004ff */
[----:B0-2---:R-:W-:-:S05]  /*4e30*/  HADD2.F32 R28, -RZ, R7.H0_H0 ;  /* 0x20000007ff1c7230 */ /* 0x005fca0000004100 */
[----:B------:R-:W-:-:S04]  /*4e40*/  FMUL R7, R28, R9 ;  /* 0x000000091c077220 */ /* 0x000fc80000400000 */
[----:B------:R-:W-:-:S05]  /*4e50*/  FFMA R7, R114, R8, R7 ;  /* 0x0000000872077223 */ /* 0x000fca0000000007 */
[----:B------:R-:W-:Y:S02]  /*4e60*/  F2FP.SATFINITE.E5M2.F32.PACK_AB_MERGE_C R29, RZ, R7, RZ ;  /* 0x00000007ff1d723e */ /* 0x000fe400048060ff */
[----:B------:R-:W-:-:S03]  /*4e70*/  PRMT R7, RZ, 0x7610, R7 ;  /* 0x00007610ff077816 */ /* 0x000fc60000000007 */
[----:B------:R0:W-:Y:S01]  /*4e80*/  @!P0 STG.E.U8 desc[UR16][R16.64+0x39], R29 ;  /* 0x0000391d10008986 */ /* 0x0001e2000c101110 */
[----:B------:R-:W-:Y:S05]  /*4e90*/  @P2 BRA `(.L_x_101) ;  /* 0x0000000000042947 */ /* 0x000fea0003800000 */
[----:B------:R2:W5:Y:S02]  /*4ea0*/  LDG.E.U8 R7, desc[UR16][R30.64+0x38] ;  /* 0x000038101e077981 */ /* 0x000564000c1e1100 */
.L_x_101:
[----:B------:R-:W-:Y:S05]  /*4eb0*/  BSYNC B1 ;  /* 0x0000000000017941 */ /* 0x000fea0003800000 */
.L_x_100:
[----:B-----5:R-:W-:Y:S01]  /*4ec0*/  LOP3.LUT R7, R7, 0xff, RZ, 0xc0, !PT ;  /* 0x000000ff07077812 */ /* 0x020fe200078ec0ff */
[----:B------:R-:W-:Y:S01]  /*4ed0*/  BSSY B1, `(.L_x_102) ;  /* 0x000000b000017945 */ /* 0x000fe20003800000 */
[----:B------:R-:W-:Y:S02]  /*4ee0*/  ISETP.LT.OR P1, PT, R33, 0x3a, !P1 ;  /* 0x0000003a2100780c */ /* 0x000fe40004f21670 */
[----:B------:R-:W-:-:S05]  /*4ef0*/  F2FP.F16.E5M2.UNPACK_B R7, R7 ;  /* 0x00000007ff07723e */ /* 0x000fca00020004ff */
[----:B01--4-:R-:W-:Y:S01]  /*4f00*/  HADD2.F32 R16, -RZ, R7.H0_H0 ;  /* 0x20000007ff107230 */ /* 0x013fe20000004100 */
[----:B------:R-:W-:-:S04]  /*4f10*/  PRMT R7, RZ, 0x7610, R7 ;  /* 0x00007610ff077816 */ /* 0x000fc80000000007 */
[----:B------:R-:W-:-:S04]  /*4f20*/  FMUL R16, R16, R9 ;  /* 0x0000000910107220 */ /* 0x000fc80000400000 */
[----:B------:R-:W-:-:S05]  /*4f30*/  FFMA R16, R117, R8, R16 ;  /* 0x0000000875107223 */ /* 0x000fca0000000010 */
[----:B------:R-:W-:-:S05]  /*4f40*/  F2FP.SATFINITE.E5M2.F32.PACK_AB_MERGE_C R17, RZ, R16, RZ ;  /* 0x00000010ff11723e */ /* 0x000fca00048060ff */
[----:B------:R0:W-:Y:S01]  /*4f50*/  @!P2 STG.E.U8 desc[UR16][R14.64+0x38], R17 ;  /* 0x000038110e00a986 */ /* 0x0001e2000c101110 */
[----:B------:R-:W-:Y:S05]  /*4f60*/  @P1 BRA `(.L_x_103) ;  /* 0x0000000000041947 */ /* 0x000fea0003800000 */
[----:B------:R1:W5:Y:S02]  /*4f70*/  LDG.E.U8 R7, desc[UR16][R30.64+0x39] ;  /* 0x000039101e077981 */ /* 0x000364000c1e1100 */
.L_x_103:
[----:B------:R-:W-:Y:S05]  /*4f80*/  BSYNC B1 ;  /* 0x0000000000017941 */ /* 0x000fea0003800000 */
.L_x_102:
[----:B-----5:R-:W-:Y:S01]  /*4f90*/  LOP3.LUT R7, R7, 0xff, RZ, 0xc0, !PT ;  /* 0x000000ff07077812 */ /* 0x020fe200078ec0ff */
[----:B------:R-:W-:Y:S01]  /*4fa0*/  BSSY B1, `(.L_x_104) ;  /* 0x0000013000017945 */ /* 0x000fe20003800000 */
[----:B------:R-:W-:Y:S02]  /*4fb0*/  IADD3 R29, P0, R35, 0x80, RZ ;  /* 0x00000080231d7810 */ /* 0x000fe40007f1e0ff */
[----:B------:R-:W-:-:S03]  /*4fc0*/  F2FP.F16.E5M2.UNPACK_B R7, R7 ;  /* 0x00000007ff07723e */ /* 0x000fc600020004ff */
[----:B0-----:R-:W-:Y:S01]  /*4fd0*/  IMAD.X R17, RZ, RZ, R25, P0 ;  /* 0x000000ffff117224 */ /* 0x001fe200000e0619 */
        /* <DEDUP_REMOVED lines=9> */
[----:B-123--:R-:W-:Y:S02]  /*5070*/  F2FP.SATFINITE.E5M2.F32.PACK_AB_MERGE_C R31, RZ, R7, RZ ;  /* 0x00000007ff1f723e */ /* 0x00efe400048060ff */
[----:B------:R-:W-:Y:S02]  /*5080*/  IADD3.X R17, R17, UR11, R29, P2, !PT ;  /* 0x0000000b11117c10 */ /* 0x000fe400097fe41d */
[----:B------:R-:W-:Y:S01]  /*5090*/  PRMT R7, RZ, 0x7610, R7 ;  /* 0x00007610ff077816 */ /* 0x000fe20000000007 */
[----:B------:R0:W-:Y:S01]  /*50a0*/  @!P1 STG.E.U8 desc[UR16][R14.64+0x39], R31 ;  /* 0x0000391f0e009986 */ /* 0x0001e2000c101110 */
[----:B------:R-:W-:Y:S05]  /*50b0*/  @P4 BRA `(.L_x_105) ;  /* 0x0000000000044947 */ /* 0x000fea0003800000 */
[----:B------:R1:W5:Y:S02]  /*50c0*/  LDG.E.U8 R7, desc[UR16][R16.64] ;  /* 0x0000001010077981 */ /* 0x000364000c1e1100 */
.L_x_105:
[----:B------:R-:W-:Y:S05]  /*50d0*/  BSYNC B1 ;  /* 0x0000000000017941 */ /* 0x000fea0003800000 */
.L_x_104:
[----:B-----5:R-:W-:Y:S01]  /*50e0*/  LOP3.LUT R7, R7, 0xff, RZ, 0xc0, !PT ;  /* 0x000000ff07077812 */ /* 0x020fe200078ec0ff */
[----:B------:R-:W-:Y:S01]  /*50f0*/  BSSY B1, `(.L_x_106) ;  /* 0x000000b000017945 */ /* 0x000fe20003800000 */
[----:B------:R-:W-:Y:S02]  /*5100*/  ISETP.LT.OR P2, PT, R33, 0x2, !P0 ;  /* 0x000000022100780c */ /* 0x000fe40004741670 */
[----:B------:R-:W-:-:S05]  /*5110*/  F2FP.F16.E5M2.UNPACK_B R7, R7 ;  /* 0x00000007ff07723e */ /* 0x000fca00020004ff */
[----:B0-----:R-:W-:Y:S01]  /*5120*/  HADD2.F32 R14, -RZ, R7.H0_H0 ;  /* 0x20000007ff0e7230 */ /* 0x001fe20000004100 */
[----:B------:R-:W-:-:S04]  /*5130*/  PRMT R7, RZ, 0x7610, R7 ;  /* 0x00007610ff077816 */ /* 0x000fc80000000007 */
[----:B------:R-:W-:-:S04]  /*5140*/  FMUL R14, R14, R9 ;  /* 0x000000090e0e7220 */ /* 0x000fc80000400000 */
[----:B------:R-:W-:-:S05]  /*5150*/  FFMA R14, R115, R8, R14 ;  /* 0x00000008730e7223 */ /* 0x000fca000000000e */
[----:B------:R-:W-:-:S05]  /*5160*/  F2FP.SATFINITE.E5M2.F32.PACK_AB_MERGE_C R15, RZ, R14, RZ ;  /* 0x0000000eff0f723e */ /* 0x000fca00048060ff */
[----:B------:R0:W-:Y:S01]  /*5170*/  @!P4 STG.E.U8 desc[UR16][R12.64], R15 ;  /* 0x0000000f0c00c986 */ /* 0x0001e2000c101110 */
[----:B------:R-:W-:Y:S05]  /*5180*/  @P2 BRA `(.L_x_107) ;  /* 0x0000000000042947 */ /* 0x000fea0003800000 */
[----:B------:R2:W5:Y:S02]  /*5190*/  LDG.E.U8 R7, desc[UR16][R16.64+0x1] ;  /* 0x0000011010077981 */ /* 0x000564000c1e1100 */
.L_x_107:
[----:B------:R-:W-:Y:S05]  /*51a0*/  BSYNC B1 ;  /* 0x0000000000017941 */ /* 0x000fea0003800000 */
.L_x_106:
[----:B-----5:R-:W-:Y:S01]  /*51b0*/  LOP3.LUT R7, R7, 0xff, RZ, 0xc0, !PT ;  /* 0x000000ff07077812 */ /* 0x020fe200078ec0ff */
[----:B------:R-:W-:Y:S01]  /*51c0*/  BSSY B1, `(.L_x_108) ;  /* 0x0000013000017945 */ /* 0x000fe20003800000 */
[----:B------:R-:W-:Y:S02]  /*51d0*/  IADD3 R35, P1, R35, 0x88, RZ ;  /* 0x0000008823237810 */ /* 0x000fe40007f3e0ff */
[----:B------:R-:W-:-:S03]  /*51e0*/  F2FP.F16.E5M2.UNPACK_B R7, R7 ;  /* 0x00000007ff07723e */ /* 0x000fc600020004ff */
[----:B------:R-:W-:Y:S01]  /*51f0*/  IMAD.X R24, RZ, RZ, R25, P1 ;  /* 0x000000ffff187224 */ /* 0x000fe200008e0619 */
[----:B------:R-:W-:Y:S01]  /*5200*/  ISETP.GE.AND P1, PT, R34, 0x89, PT ;  /* 0x000000892200780c */ /* 0x000fe20003f26270 */
[----:B------:R-:W-:Y:S02]  /*5210*/  HADD2.F32 R14, -RZ, R7.H0_H0 ;  /* 0x20000007ff0e7230 */ /* 0x000fe40000004100 */
[----:B------:R-:W-:Y:S01]  /*5220*/  IMAD R24, R24, UR6, RZ ;  /* 0x0000000618187c24 */ /* 0x000fe2000f8e02ff */
[----:B------:R-:W-:Y:S01]  /*5230*/  ISETP.LT.OR P5, PT, R33, 0x1, !P1 ;  /* 0x000000012100780c */ /* 0x000fe20004fa1670 */
[----:B------:R-:W-:-:S04]  /*5240*/  IMAD.WIDE.U32 R26, R35, UR6, R26 ;  /* 0x00000006231a7c25 */ /* 0x000fc8000f8e001a */
[----:B------:R-:W-:Y:S01]  /*5250*/  FMUL R7, R14, R9 ;  /* 0x000000090e077220 */ /* 0x000fe20000400000 */
[----:B------:R-:W-:-:S03]  /*5260*/  IMAD R35, R35, UR7, R24 ;  /* 0x0000000723237c24 */ /* 0x000fc6000f8e0218 */
[----:B------:R-:W-:Y:S01]  /*5270*/  FFMA R7, R110, R8, R7 ;  /* 0x000000086e077223 */ /* 0x000fe20000000007 */
[----:B------:R-:W-:-:S04]  /*5280*/  IADD3 R14, P4, R26, UR10, RZ ;  /* 0x0000000a1a0e7c10 */ /* 0x000fc8000ff9e0ff */
[----:B------:R-:W-:Y:S02]  /*5290*/  F2FP.SATFINITE.E5M2.F32.PACK_AB_MERGE_C R25, RZ, R7, RZ ;  /* 0x00000007ff19723e */ /* 0x000fe400048060ff */
[----:B0-----:R-:W-:Y:S02]  /*52a0*/  IADD3.X R15, R27, UR11, R35, P4, !PT ;  /* 0x0000000b1b0f7c10 */ /* 0x001fe4000a7fe423 */
[----:B------:R-:W-:Y:S01]  /*52b0*/  PRMT R7, RZ, 0x7610, R7 ;  /* 0x00007610ff077816 */ /* 0x000fe20000000007 */
[----:B------:R0:W-:Y:S01]  /*52c0*/  @!P2 STG.E.U8 desc[UR16][R12.64+0x1], R25 ;  /* 0x000001190c00a986 */ /* 0x0001e2000c101110 */
[----:B------:R-:W-:Y:S05]  /*52d0*/  @P5 BRA `(.L_x_109) ;  /* 0x0000000000045947 */ /* 0x000fea0003800000 */
[----:B------:R3:W5:Y:S02]  /*52e0*/  LDG.E.U8 R7, desc[UR16][R14.64] ;  /* 0x000000100e077981 */ /* 0x000764000c1e1100 */
.L_x_109:
[----:B------:R-:W-:Y:S05]  /*52f0*/  BSYNC B1 ;  /* 0x0000000000017941 */ /* 0x000fea0003800000 */
.L_x_108:
        /* <DEDUP_REMOVED lines=8> */
[----:B0-----:R-:W-:-:S05]  /*5380*/  F2FP.SATFINITE.E5M2.F32.PACK_AB_MERGE_C R25, RZ, R24, RZ ;  /* 0x00000018ff19723e */ /* 0x001fca00048060ff */
[----:B------:R0:W-:Y:S01]  /*5390*/  @!P5 STG.E.U8 desc[UR16][R10.64], R25 ;  /* 0x000000190a00d986 */ /* 0x0001e2000c101110 */
[----:B------:R-:W-:Y:S05]  /*53a0*/  @P2 BRA `(.L_x_111) ;  /* 0x0000000000042947 */ /* 0x000fea0003800000 */
[----:B------:R4:W5:Y:S02]  /*53b0*/  LDG.E.U8 R7, desc[UR16][R14.64+0x1] ;  /* 0x000001100e077981 */ /* 0x000964000c1e1100 */
.L_x_111:
[----:B------:R-:W-:Y:S05]  /*53c0*/  BSYNC B1 ;  /* 0x0000000000017941 */ /* 0x000fea0003800000 */
.L_x_110:
[----:B-----5:R-:W-:Y:S01]  /*53d0*/  LOP3.LUT R7, R7, 0xff, RZ, 0xc0, !PT ;  /* 0x000000ff07077812 */ /* 0x020fe200078ec0ff */
[----:B------:R-:W-:Y:S01]  /*53e0*/  BSSY B1, `(.L_x_112) ;  /* 0x000000b000017945 */ /* 0x000fe20003800000 */
[----:B------:R-:W-:Y:S02]  /*53f0*/  ISETP.LT.OR P4, PT, R33, 0x9, !P0 ;  /* 0x000000092100780c */ /* 0x000fe40004781670 */
[----:B------:R-:W-:-:S05]  /*5400*/  F2FP.F16.E5M2.UNPACK_B R7, R7 ;  /* 0x00000007ff07723e */ /* 0x000fca00020004ff */
[----:B------:R-:W-:-:S05]  /*5410*/  HADD2.F32 R24, -RZ, R7.H0_H0 ;  /* 0x20000007ff187230 */ /* 0x000fca0000004100 */
[----:B------:R-:W-:-:S04]  /*5420*/  FMUL R7, R24, R9 ;  /* 0x0000000918077220 */ /* 0x000fc80000400000 */
[----:B------:R-:W-:-:S05]  /*5430*/  FFMA R7, R108, R8, R7 ;  /* 0x000000086c077223 */ /* 0x000fca0000000007 */
[----:B0-----:R-:W-:Y:S02]  /*5440*/  F2FP.SATFINITE.E5M2.F32.PACK_AB_MERGE_C R25, RZ, R7, RZ ;  /* 0x00000007ff19723e */ /* 0x001fe400048060ff */
[----:B------:R-:W-:-:S03]  /*5450*/  PRMT R7, RZ, 0x7610, R7 ;  /* 0x00007610ff077816 */ /* 0x000fc60000000007 */
[----:B------:R0:W-:Y:S01]  /*5460*/  @!P2 STG.E.U8 desc[UR16][R10.64+0x1], R25 ;  /* 0x000001190a00a986 */ /* 0x0001e2000c101110 */
[----:B------:R-:W-:Y:S05]  /*5470*/  @P4 BRA `(.L_x_113) ;  /* 0x0000000000044947 */ /* 0x000fea0003800000 */
[----:B------:R0:W5:Y:S02]  /*5480*/  LDG.E.U8 R7, desc[UR16][R16.64+0x8] ;  /* 0x0000081010077981 */ /* 0x000164000c1e1100 */
.L_x_113:
[----:B------:R-:W-:Y:S05]  /*5490*/  BSYNC B1 ;  /* 0x0000000000017941 */ /* 0x000fea0003800000 */
.L_x_112:
        /* <DEDUP_REMOVED lines=12> */
.L_x_115:
[----:B------:R-:W-:Y:S05]  /*5560*/  BSYNC B1 ;  /* 0x0000000000017941 */ /* 0x000fea0003800000 */
.L_x_114:
        /* <DEDUP_REMOVED lines=12> */
.L_x_117:
[----:B------:R-:W-:Y:S05]  /*5630*/  BSYNC B1 ;  /* 0x0000000000017941 */ /* 0x000fea0003800000 */
.L_x_116:
        /* <DEDUP_REMOVED lines=12> */
.L_x_119:
[----:B------:R-:W-:Y:S05]  /*5700*/  BSYNC B1 ;  /* 0x0000000000017941 */ /* 0x000fea0003800000 */
.L_x_118:
        /* <DEDUP_REMOVED lines=12> */
.L_x_121:
[----:B------:R-:W-:Y:S05]  /*57d0*/  BSYNC B1 ;  /* 0x0000000000017941 */ /* 0x000fea0003800000 */
.L_x_120:
        /* <DEDUP_REMOVED lines=12> */
.L_x_123:
[----:B------:R-:W-:Y:S05]  /*58a0*/  BSYNC B1 ;  /* 0x0000000000017941 */ /* 0x000fea0003800000 */
.L_x_122:
        /* <DEDUP_REMOVED lines=12> */
.L_x_125:
[----:B------:R-:W-:Y:S05]  /*5970*/  BSYNC B1 ;  /* 0x0000000000017941 */ /* 0x000fea0003800000 */
.L_x_124:
        /* <DEDUP_REMOVED lines=12> */
.L_x_127:
[----:B------:R-:W-:Y:S05]  /*5a40*/  BSYNC B1 ;  /* 0x0000000000017941 */ /* 0x000fea0003800000 */
.L_x_126:
        /* <DEDUP_REMOVED lines=12> */
.L_x_129:
[----:B------:R-:W-:Y:S05]  /*5b10*/  BSYNC B1 ;  /* 0x0000000000017941 */ /* 0x000fea0003800000 */
.L_x_128:
        /* <DEDUP_REMOVED lines=12> */
.L_x_131:
[----:B------:R-:W-:Y:S05]  /*5be0*/  BSYNC B1 ;  /* 0x0000000000017941 */ /* 0x000fea0003800000 */
.L_x_130:
        /* <DEDUP_REMOVED lines=12> */
.L_x_133:
[----:B------:R-:W-:Y:S05]  /*5cb0*/  BSYNC B1 ;  /* 0x0000000000017941 */ /* 0x000fea0003800000 */
.L_x_132:
        /* <DEDUP_REMOVED lines=12> */
.L_x_135:
[----:B------:R-:W-:Y:S05]  /*5d80*/  BSYNC B1 ;  /* 0x0000000000017941 */ /* 0x000fea0003800000 */
.L_x_134:
        /* <DEDUP_REMOVED lines=12> */
.L_x_137:
[----:B------:R-:W-:Y:S05]  /*5e50*/  BSYNC B1 ;  /* 0x0000000000017941 */ /* 0x000fea0003800000 */
.L_x_136:
        /* <DEDUP_REMOVED lines=12> */
.L_x_139:
[----:B------:R-:W-:Y:S05]  /*5f20*/  BSYNC B1 ;  /* 0x0000000000017941 */ /* 0x000fea0003800000 */
.L_x_138:
        /* <DEDUP_REMOVED lines=12> */
.L_x_141:
[----:B------:R-:W-:Y:S05]  /*5ff0*/  BSYNC B1 ;  /* 0x0000000000017941 */ /* 0x000fea0003800000 */
.L_x_140:
        /* <DEDUP_REMOVED lines=12> */
.L_x_143:
[----:B------:R-:W-:Y:S05]  /*60c0*/  BSYNC B1 ;  /* 0x0000000000017941 */ /* 0x000fea0003800000 */
.L_x_142:
        /* <DEDUP_REMOVED lines=12> */
.L_x_145:
[----:B------:R-:W-:Y:S05]  /*6190*/  BSYNC B1 ;  /* 0x0000000000017941 */ /* 0x000fea0003800000 */
.L_x_144:
        /* <DEDUP_REMOVED lines=12> */
.L_x_147:
[----:B------:R-:W-:Y:S05]  /*6260*/  BSYNC B1 ;  /* 0x0000000000017941 */ /* 0x000fea0003800000 */
.L_x_146:
        /* <DEDUP_REMOVED lines=12> */
.L_x_149:
[----:B------:R-:W-:Y:S05]  /*6330*/  BSYNC B1 ;  /* 0x0000000000017941 */ /* 0x000fea0003800000 */
.L_x_148:
        /* <DEDUP_REMOVED lines=12> */
.L_x_151:
[----:B------:R-:W-:Y:S05]  /*6400*/  BSYNC B1 ;  /* 0x0000000000017941 */ /* 0x000fea0003800000 */
.L_x_150:
        /* <DEDUP_REMOVED lines=12> */
.L_x_153:
[----:B------:R-:W-:Y:S05]  /*64d0*/  BSYNC B1 ;  /* 0x0000000000017941 */ /* 0x000fea0003800000 */
.L_x_152:
        /* <DEDUP_REMOVED lines=12> */
.L_x_155:
[----:B------:R-:W-:Y:S05]  /*65a0*/  BSYNC B1 ;  /* 0x0000000000017941 */ /* 0x000fea0003800000 */
.L_x_154:
        /* <DEDUP_REMOVED lines=12> */
.L_x_157:
[----:B------:R-:W-:Y:S05]  /*6670*/  BSYNC B1 ;  /* 0x0000000000017941 */ /* 0x000fea0003800000 */
.L_x_156:
        /* <DEDUP_REMOVED lines=12> */
.L_x_159:
[----:B------:R-:W-:Y:S05]  /*6740*/  BSYNC B1 ;  /* 0x0000000000017941 */ /* 0x000fea0003800000 */
.L_x_158:
        /* <DEDUP_REMOVED lines=12> */
.L_x_161:
[----:B------:R-:W-:Y:S05]  /*6810*/  BSYNC B1 ;  /* 0x0000000000017941 */ /* 0x000fea0003800000 */
.L_x_160:
        /* <DEDUP_REMOVED lines=12> */
.L_x_163:
[----:B------:R-:W-:Y:S05]  /*68e0*/  BSYNC B1 ;  /* 0x0000000000017941 */ /* 0x000fea0003800000 */
.L_x_162:
[----:B-----5:R-:W-:Y:S01]  /*68f0*/  LOP3.LUT R7, R7, 0xff, RZ, 0xc0, !PT ;  /* 0x000000ff07077812 */ /* 0x020fe200078ec0ff */
[----:B------:R-:W-:Y:S01]  /*6900*/  BSSY B1, `(.L_x_164) ;  /* 0x000000b000017945 */ /* 0x000fe20003800000 */
[----:B------:R-:W-:Y:S02]  /*6910*/  ISETP.LT.OR P2, PT, R33, 0x39, !P1 ;  /* 0x000000392100780c */ /* 0x000fe40004f41670 */
[----:B------:R-:W-:-:S05]  /*6920*/  F2FP.F16.E5M2.UNPACK_B R7, R7 ;  /* 0x00000007ff07723e */ /* 0x000fca00020004ff */
[----:B012---:R-:W-:-:S05]  /*6930*/  HADD2.F32 R16, -RZ, R7.H0_H0 ;  /* 0x20000007ff107230 */ /* 0x007fca0000004100 */
[----:B------:R-:W-:-:S04]  /*6940*/  FMUL R7, R16, R9 ;  /* 0x0000000910077220 */ /* 0x000fc80000400000 */
[----:B------:R-:W-:-:S05]  /*6950*/  FFMA R7, R18, R8, R7 ;  /* 0x0000000812077223 */ /* 0x000fca0000000007 */
[----:B------:R-:W-:Y:S02]  /*6960*/  F2FP.SATFINITE.E5M2.F32.PACK_AB_MERGE_C R17, RZ, R7, RZ ;  /* 0x00000007ff11723e */ /* 0x000fe400048060ff */
[----:B------:R-:W-:-:S03]  /*6970*/  PRMT R7, RZ, 0x7610, R7 ;  /* 0x00007610ff077816 */ /* 0x000fc60000000007 */
[----:B------:R0:W-:Y:S01]  /*6980*/  @!P0 STG.E.U8 desc[UR16][R12.64+0x39], R17 ;  /* 0x000039110c008986 */ /* 0x0001e2000c101110 */
[----:B------:R-:W-:Y:S05]  /*6990*/  @P2 BRA `(.L_x_165) ;  /* 0x0000000000042947 */ /* 0x000fea0003800000 */
[----:B------:R1:W5:Y:S02]  /*69a0*/  LDG.E.U8 R7, desc[UR16][R14.64+0x38] ;  /* 0x000038100e077981 */ /* 0x000364000c1e1100 */
.L_x_165:
[----:B------:R-:W-:Y:S05]  /*69b0*/  BSYNC B1 ;  /* 0x0000000000017941 */ /* 0x000fea0003800000 */
.L_x_164:
        /* <DEDUP_REMOVED lines=12> */
.L_x_167:
[----:B------:R-:W-:Y:S05]  /*6a80*/  BSYNC B1 ;  /* 0x0000000000017941 */ /* 0x000fea0003800000 */
.L_x_166:
[----:B------:R-:W-:Y:S05]  /*6a90*/  @P1 BRA `(.L_x_168) ;  /* 0x0000001000301947 */ /* 0x000fea0003800000 */
[----:B-----5:R-:W-:-:S04]  /*6aa0*/  LOP3.LUT R7, R7, 0xff, RZ, 0xc0, !PT ;  /* 0x000000ff07077812 */ /* 0x020fc800078ec0ff */
[----:B------:R-:W-:-:S05]  /*6ab0*/  F2FP.F16.E5M2.UNPACK_B R7, R7 ;  /* 0x00000007ff07723e */ /* 0x000fca00020004ff */
[----:B------:R-:W-:-:S05]  /*6ac0*/  HADD2.F32 R12, -RZ, R7.H0_H0 ;  /* 0x20000007ff0c7230 */ /* 0x000fca0000004100 */
[----:B------:R-:W-:-:S04]  /*6ad0*/  FMUL R7, R12, R9 ;  /* 0x000000090c077220 */ /* 0x000fc80000400000 */
[----:B------:R-:W-:-:S05]  /*6ae0*/  FFMA R7, R20, R8, R7 ;  /* 0x0000000814077223 */ /* 0x000fca0000000007 */
[----:B------:R-:W-:-:S05]  /*6af0*/  F2FP.SATFINITE.E5M2.F32.PACK_AB_MERGE_C R7, RZ, R7, RZ ;  /* 0x00000007ff07723e */ /* 0x000fca00048060ff */
[----:B------:R0:W-:Y:S01]  /*6b00*/  STG.E.U8 desc[UR16][R10.64+0x39], R7 ;  /* 0x000039070a007986 */ /* 0x0001e2000c101110 */
[----:B------:R-:W-:Y:S05]  /*6b10*/  BRA `(.L_x_168) ;  /* 0x0000001000107947 */ /* 0x000fea0003800000 */
.L_x_39:
[C---:B------:R-:W-:Y:S01]  /*6b20*/  ISETP.GE.AND P0, PT, R34.reuse, 0x1, PT ;  /* 0x000000012200780c */ /* 0x040fe20003f06270 */
[-C--:B--2---:R-:W-:Y:S01]  /*6b30*/  FMUL R147, R147, R8.reuse ;  /* 0x0000000893937220 */ /* 0x084fe20000400000 */
[----:B------:R-:W-:Y:S01]  /*6b40*/  ISETP.GE.AND P2, PT, R34, 0x9, PT ;  /* 0x000000092200780c */ /* 0x000fe20003f46270 */
[-C--:B------:R-:W-:Y:S01]  /*6b50*/  FMUL R142, R142, R8.reuse ;  /* 0x000000088e8e7220 */ /* 0x080fe20000400000 */
[----:B------:R-:W-:Y:S01]  /*6b60*/  ISETP.LT.OR P1, PT, R33, 0x1, !P0 ;  /* 0x000000012100780c */ /* 0x000fe20004721670 */
[-C--:B------:R-:W-:Y:S01]  /*6b70*/  FMUL R145, R145, R8.reuse ;  /* 0x0000000891917220 */ /* 0x080fe20000400000 */
[----:B------:R-:W-:Y:S01]  /*6b80*/  F2FP.SATFINITE.E5M2.F32.PACK_AB_MERGE_C R147, RZ, R147, RZ ;  /* 0x00000093ff93723e */ /* 0x000fe200048060ff */
[-C--:B------:R-:W-:Y:S01]  /*6b90*/  FMUL R140, R140, R8.reuse ;  /* 0x000000088c8c7220 */ /* 0x080fe20000400000 */
[----:B------:R-:W-:Y:S01]  /*6ba0*/  ISETP.LT.OR P4, PT, R33, 0x2, !P0 ;  /* 0x000000022100780c */ /* 0x000fe20004781670 */
[-C--:B------:R-:W-:Y:S01]  /*6bb0*/  FMUL R143, R143, R8.reuse ;  /* 0x000000088f8f7220 */ /* 0x080fe20000400000 */
[C---:B------:R-:W-:Y:S01]  /*6bc0*/  ISETP.LT.OR P5, PT, R33.reuse, 0x1, !P2 ;  /* 0x000000012100780c */ /* 0x040fe200057a1670 */
[-C--:B------:R-:W-:Y:S01]  /*6bd0*/  FMUL R138, R138, R8.reuse ;  /* 0x000000088a8a7220 */ /* 0x080fe20000400000 */
[----:B------:R-:W-:Y:S01]  /*6be0*/  ISETP.LT.OR P6, PT, R33, 0x2, !P2 ;  /* 0x000000022100780c */ /* 0x000fe200057c1670 */
[----:B------:R-:W-:Y:S01]  /*6bf0*/  FMUL R141, R141, R8 ;  /* 0x000000088d8d7220 */ /* 0x000fe20000400000 */
[----:B------:R-:W-:Y:S01]  /*6c00*/  F2FP.SATFINITE.E5M2.F32.PACK_AB_MERGE_C R7, RZ, R142, RZ ;  /* 0x0000008eff07723e */ /* 0x000fe200048060ff */
[-C--:B------:R-:W-:Y:S01]  /*6c10*/  FMUL R136, R136, R8.reuse ;  /* 0x0000000888887220 */ /* 0x080fe20000400000 */
[----:B------:R-:W-:Y:S01]  /*6c20*/  F2FP.SATFINITE.E5M2.F32.PACK_AB_MERGE_C R145, RZ, R145, RZ ;  /* 0x00000091ff91723e */ /* 0x000fe200048060ff */
[----:B------:R-:W-:Y:S01]  /*6c30*/  @!P1 STG.E.U8 desc[UR16][R16.64], R147 ;  /* 0x0000009310009986 */ /* 0x000fe2000c101110 */
[----:B------:R-:W-:Y:S01]  /*6c40*/  ISETP.LT.OR P1, PT, R33, 0x9, !P0 ;  /* 0x000000092100780c */ /* 0x000fe20004721670 */
[----:B------:R-:W-:Y:S01]  /*6c50*/  FMUL R139, R139, R8 ;  /* 0x000000088b8b7220 */ /* 0x000fe20000400000 */
[----:B------:R-:W-:Y:S01]  /*6c60*/  F2FP.SATFINITE.E5M2.F32.PACK_AB_MERGE_C R25, RZ, R140, RZ ;  /* 0x0000008cff19723e */ /* 0x000fe200048060ff */
[----:B------:R0:W-:Y:S01]  /*6c70*/  @!P4 STG.E.U8 desc[UR16][R16.64+0x1], R7 ;  /* 0x000001071000c986 */ /* 0x0001e2000c101110 */
[----:B------:R-:W-:Y:S01]  /*6c80*/  F2FP.SATFINITE.E5M2.F32.PACK_AB_MERGE_C R143, RZ, R143, RZ ;  /* 0x0000008fff8f723e */ /* 0x000fe200048060ff */
[-C--:B------:R-:W-:Y:S01]  /*6c90*/  FMUL R134, R134, R8.reuse ;  /* 0x0000000886867220 */ /* 0x080fe20000400000 */
[C---:B------:R-:W-:Y:S01]  /*6ca0*/  ISETP.LT.OR P4, PT, R33.reuse, 0xa, !P0 ;  /* 0x0000000a2100780c */ /* 0x040fe20004781670 */
[----:B------:R-:W-:Y:S01]  /*6cb0*/  @!P5 STG.E.U8 desc[UR16][R14.64], R145 ;  /* 0x000000910e00d986 */ /* 0x000fe2000c101110 */
[----:B------:R-:W-:Y:S01]  /*6cc0*/  ISETP.LT.OR P5, PT, R33, 0x9, !P2 ;  /* 0x000000092100780c */ /* 0x000fe200057a1670 */
[-C--:B------:R-:W-:Y:S01]  /*6cd0*/  FMUL R137, R137, R8.reuse ;  /* 0x0000000889897220 */ /* 0x080fe20000400000 */
[----:B------:R-:W-:Y:S01]  /*6ce0*/  F2FP.SATFINITE.E5M2.F32.PACK_AB_MERGE_C R141, RZ, R141, RZ ;  /* 0x0000008dff8d723e */ /* 0x000fe200048060ff */
[----:B------:R1:W-:Y:S01]  /*6cf0*/  @!P6 STG.E.U8 desc[UR16][R14.64+0x1], R25 ;  /* 0x000001190e00e986 */ /* 0x0003e2000c101110 */
[C---:B------:R-:W-:Y:S01]  /*6d00*/  ISETP.LT.OR P6, PT, R33.reuse, 0xa, !P2 ;  /* 0x0000000a2100780c */ /* 0x040fe200057c1670 */
[-C--:B------:R-:W-:Y:S01]  /*6d10*/  FMUL R132, R132, R8.reuse ;  /* 0x0000000884847220 */ /* 0x080fe20000400000 */
[----:B------:R-:W-:Y:S01]  /*6d20*/  F2FP.SATFINITE.E5M2.F32.PACK_AB_MERGE_C R139, RZ, R139, RZ ;  /* 0x0000008bff8b723e */ /* 0x000fe200048060ff */
[----:B------:R-:W-:Y:S01]  /*6d30*/  @!P1 STG.E.U8 desc[UR16][R16.64+0x8], R143 ;  /* 0x0000088f10009986 */ /* 0x000fe2000c101110 */
[----:B------:R-:W-:Y:S01]  /*6d40*/  ISETP.LT.OR P1, PT, R33, 0x11, !P0 ;  /* 0x000000112100780c */ /* 0x000fe20004721670 */
[----:B------:R-:W-:Y:S01]  /*6d50*/  FMUL R135, R135, R8 ;  /* 0x0000000887877220 */ /* 0x000fe20000400000 */
[----:B0-----:R-:W-:Y:S01]  /*6d60*/  F2FP.SATFINITE.E5M2.F32.PACK_AB_MERGE_C R7, RZ, R138, RZ ;  /* 0x0000008aff07723e */ /* 0x001fe200048060ff */
[-C--:B------:R-:W-:Y:S01]  /*6d70*/  FMUL R130, R130, R8.reuse ;  /* 0x0000000882827220 */ /* 0x080fe20000400000 */
[----:B------:R-:W-:Y:S01]  /*6d80*/  F2FP.SATFINITE.E5M2.F32.PACK_AB_MERGE_C R137, RZ, R137, RZ ;  /* 0x00000089ff89723e */ /* 0x000fe200048060ff */
[----:B------:R-:W-:Y:S01]  /*6d90*/  FMUL R133, R133, R8 ;  /* 0x0000000885857220 */ /* 0x000fe20000400000 */
[----:B------:R-:W-:Y:S01]  /*6da0*/  F2FP.SATFINITE.E5M2.F32.PACK_AB_MERGE_C R135, RZ, R135, RZ ;  /* 0x00000087ff87723e */ /* 0x000fe200048060ff */
[----:B------:R0:W-:Y:S01]  /*6db0*/  @!P4 STG.E.U8 desc[UR16][R16.64+0x9], R7 ;  /* 0x000009071000c986 */ /* 0x0001e2000c101110 */
[----:B-1----:R-:W-:Y:S01]  /*6dc0*/  F2FP.SATFINITE.E5M2.F32.PACK_AB_MERGE_C R25, RZ, R136, RZ ;  /* 0x00000088ff19723e */ /* 0x002fe200048060ff */
        /* <DEDUP_REMOVED lines=15> */
[-C--:B------:R-:W-:Y:S01]  /*6ec0*/  FMUL R127, R127, R8.reuse ;  /* 0x000000087f7f7220 */ /* 0x080fe20000400000 */
[----:B------:R-:W-:Y:S01]  /*6ed0*/  FMUL R122, R122, R8 ;  /* 0x000000087a7a7220 */ /* 0x000fe20000400000 */
[----:B------:R-:W-:Y:S01]  /*6ee0*/  F2FP.SATFINITE.E5M2.F32.PACK_AB_MERGE_C R129, RZ, R129, RZ ;  /* 0x00000081ff81723e */ /* 0x000fe200048060ff */
[----:B------:R0:W-:Y:S01]  /*6ef0*/  @!P4 STG.E.U8 desc[UR16][R16.64+0x11], R7 ;  /* 0x000011071000c986 */ /* 0x0001e2000c101110 */
[----:B-1----:R-:W-:Y:S01]  /*6f00*/  F2FP.SATFINITE.E5M2.F32.PACK_AB_MERGE_C R25, RZ, R132, RZ ;  /* 0x00000084ff19723e */ /* 0x002fe200048060ff */
[-C--:B------:R-:W-:Y:S01]  /*6f10*/  FMUL R125, R125, R8.reuse ;  /* 0x000000087d7d7220 */ /* 0x080fe20000400000 */
[C---:B------:R-:W-:Y:S01]  /*6f20*/  ISETP.LT.OR P4, PT, R33.reuse, 0x1a, !P0 ;  /* 0x0000001a2100780c */ /* 0x040fe20004781670 */
[----:B------:R-:W-:Y:S01]  /*6f30*/  @!P5 STG.E.U8 desc[UR16][R14.64+0x10], R137 ;  /* 0x000010890e00d986 */ /* 0x000fe2000c101110 */
[C---:B------:R-:W-:Y:S01]  /*6f40*/  ISETP.LT.OR P5, PT, R33.reuse, 0x19, !P2 ;  /* 0x000000192100780c */ /* 0x040fe200057a1670 */
[-C--:B------:R-:W-:Y:S01]  /*6f50*/  FMUL R120, R120, R8.reuse ;  /* 0x0000000878787220 */ /* 0x080fe20000400000 */
[----:B------:R-:W-:Y:S01]  /*6f60*/  F2FP.SATFINITE.E5M2.F32.PACK_AB_MERGE_C R127, RZ, R127, RZ ;  /* 0x0000007fff7f723e */ /* 0x000fe200048060ff */
[----:B------:R1:W-:Y:S01]  /*6f70*/  @!P6 STG.E.U8 desc[UR16][R14.64+0x11], R25 ;  /* 0x000011190e00e986 */ /* 0x0003e2000c101110 */
[----:B------:R-:W-:Y:S01]  /*6f80*/  ISETP.LT.OR P6, PT, R33, 0x1a, !P2 ;  /* 0x0000001a2100780c */ /* 0x000fe200057c1670 */
        /* <DEDUP_REMOVED lines=8> */
[-C--:B------:R-:W-:Y:S01]  /*7010*/  FMUL R116, R116, R8.reuse ;  /* 0x0000000874747220 */ /* 0x080fe20000400000 */
[----:B------:R-:W-:Y:S01]  /*7020*/  FMUL R114, R114, R8 ;  /* 0x0000000872727220 */ /* 0x000fe20000400000 */
[----:B-1----:R-:W-:Y:S01]  /*7030*/  F2FP.SATFINITE.E5M2.F32.PACK_AB_MERGE_C R25, RZ, R128, RZ ;  /* 0x00000080ff19723e */ /* 0x002fe200048060ff */
[----:B------:R0:W-:Y:S01]  /*7040*/  @!P4 STG.E.U8 desc[UR16][R16.64+0x19], R7 ;  /* 0x000019071000c986 */ /* 0x0001e2000c101110 */
[----:B------:R-:W-:Y:S01]  /*7050*/  ISETP.LT.OR P4, PT, R33, 0x22, !P0 ;  /* 0x000000222100780c */ /* 0x000fe20004781670 */
[-C--:B------:R-:W-:Y:S01]  /*7060*/  FMUL R119, R119, R8.reuse ;  /* 0x0000000877777220 */ /* 0x080fe20000400000 */
[----:B------:R-:W-:Y:S01]  /*7070*/  F2FP.SATFINITE.E5M2.F32.PACK_AB_MERGE_C R121, RZ, R121, RZ ;  /* 0x00000079ff79723e */ /* 0x000fe200048060ff */
[----:B------:R-:W-:Y:S01]  /*7080*/  @!P5 STG.E.U8 desc[UR16][R14.64+0x18], R133 ;  /* 0x000018850e00d986 */ /* 0x000fe2000c101110 */
[----:B------:R-:W-:Y:S01]  /*7090*/  ISETP.LT.OR P5, PT, R33, 0x21, !P2 ;  /* 0x000000212100780c */ /* 0x000fe200057a1670 */
[----:B------:R-:W-:Y:S01]  /*70a0*/  FMUL R117, R117, R8 ;  /* 0x0000000875757220 */ /* 0x000fe20000400000 */
[----:B------:R-:W-:Y:S01]  /*70b0*/  F2FP.SATFINITE.E5M2.F32.PACK_AB_MERGE_C R27, RZ, R114, RZ ;  /* 0x00000072ff1b723e */ /* 0x000fe200048060ff */
[----:B------:R1:W-:Y:S01]  /*70c0*/  @!P6 STG.E.U8 desc[UR16][R14.64+0x19], R25 ;  /* 0x000019190e00e986 */ /* 0x0003e2000c101110 */
[----:B------:R-:W-:Y:S01]  /*70d0*/  ISETP.LT.OR P6, PT, R33, 0x22, !P2 ;  /* 0x000000222100780c */ /* 0x000fe200057c1670 */
[-C--:B------:R-:W-:Y:S01]  /*70e0*/  FMUL R112, R112, R8.reuse ;  /* 0x0000000870707220 */ /* 0x080fe20000400000 */
[-C--:B------:R-:W-:Y:S01]  /*70f0*/  FMUL R115, R115, R8.reuse ;  /* 0x0000000873737220 */ /* 0x080fe20000400000 */
        /* <DEDUP_REMOVED lines=39> */
[-C--:B------:R-:W-:Y:S01]  /*7370*/  FMUL R103, R103, R8.reuse ;  /* 0x0000000867677220 */ /* 0x080fe20000400000 */
[----:B------:R-:W-:Y:S01]  /*7380*/  @!P1 STG.E.U8 desc[UR16][R16.64+0x30], R123 ;  /* 0x0000307b10009986 */ /* 0x000fe2000c101110 */
[----:B------:R-:W-:Y:S01]  /*7390*/  ISETP.LT.OR P1, PT, R33, 0x39, !P0 ;  /* 0x000000392100780c */ /* 0x000fe20004721670 */
[-C--:B------:R-:W-:Y:S01]  /*73a0*/  FMUL R101, R101, R8.reuse ;  /* 0x0000000865657220 */ /* 0x080fe20000400000 */
[----:B------:R-:W-:Y:S01]  /*73b0*/  ISETP.LT.OR P0, PT, R33, 0x3a, !P0 ;  /* 0x0000003a2100780c */ /* 0x000fe20004701670 */
[----:B------:R-:W-:Y:S01]  /*73c0*/  FMUL R96, R96, R8 ;  /* 0x0000000860607220 */ /* 0x000fe20000400000 */
[----:B0-----:R-:W-:Y:S01]  /*73d0*/  F2FP.SATFINITE.E5M2.F32.PACK_AB_MERGE_C R7, RZ, R118, RZ ;  /* 0x00000076ff07723e */ /* 0x001fe200048060ff */
[-C--:B------:R-:W-:Y:S01]  /*73e0*/  FMUL R94, R94, R8.reuse ;  /* 0x000000085e5e7220 */ /* 0x080fe20000400000 */
[----:B------:R-:W-:Y:S01]  /*73f0*/  F2FP.SATFINITE.E5M2.F32.PACK_AB_MERGE_C R105, RZ, R105, RZ ;  /* 0x00000069ff69723e */ /* 0x000fe200048060ff */
[----:B------:R-:W-:Y:S01]  /*7400*/  FMUL R97, R97, R8 ;  /* 0x0000000861617220 */ /* 0x000fe20000400000 */
[----:B-1----:R-:W-:Y:S01]  /*7410*/  F2FP.SATFINITE.E5M2.F32.PACK_AB_MERGE_C R25, RZ, R116, RZ ;  /* 0x00000074ff19723e */ /* 0x002fe200048060ff */
[----:B------:R0:W-:Y:S01]  /*7420*/  @!P4 STG.E.U8 desc[UR16][R16.64+0x31], R7 ;  /* 0x000031071000c986 */ /* 0x0001e2000c101110 */
[----:B------:R-:W-:Y:S01]  /*7430*/  ISETP.LT.OR P4, PT, R33, 0x39, !P2 ;  /* 0x000000392100780c */ /* 0x000fe20005781670 */
[-C--:B------:R-:W-:Y:S01]  /*7440*/  FMUL R99, R99, R8.reuse ;  /* 0x0000000863637220 */ /* 0x080fe20000400000 */
[----:B------:R-:W-:Y:S01]  /*7450*/  ISETP.LT.OR P2, PT, R33, 0x3a, !P2 ;  /* 0x0000003a2100780c */ /* 0x000fe20005741670 */
[----:B------:R-:W-:Y:S01]  /*7460*/  @!P5 STG.E.U8 desc[UR16][R14.64+0x30], R121 ;  /* 0x000030790e00d986 */ /* 0x000fe2000c101110 */
[----:B------:R-:W-:Y:S01]  /*7470*/  F2FP.SATFINITE.E5M2.F32.PACK_AB_MERGE_C R103, RZ, R103, RZ ;  /* 0x00000067ff67723e */ /* 0x000fe200048060ff */
[-C--:B------:R-:W-:Y:S01]  /*7480*/  FMUL R92, R92, R8.reuse ;  /* 0x000000085c5c7220 */ /* 0x080fe20000400000 */
[----:B------:R-:W-:Y:S01]  /*7490*/  F2FP.SATFINITE.E5M2.F32.PACK_AB_MERGE_C R101, RZ, R101, RZ ;  /* 0x00000065ff65723e */ /* 0x000fe200048060ff */
[----:B------:R-:W-:Y:S01]  /*74a0*/  @!P6 STG.E.U8 desc[UR16][R14.64+0x31], R25 ;  /* 0x000031190e00e986 */ /* 0x000fe2000c101110 */
[----:B------:R-:W-:Y:S01]  /*74b0*/  F2FP.SATFINITE.E5M2.F32.PACK_AB_MERGE_C R97, RZ, R97, RZ ;  /* 0x00000061ff61723e */ /* 0x000fe200048060ff */
[-C--:B------:R-:W-:Y:S01]  /*74c0*/  FMUL R88, R88, R8.reuse ;  /* 0x0000000858587220 */ /* 0x080fe20000400000 */
[-C--:B------:R-:W-:Y:S01]  /*74d0*/  FMUL R95, R95, R8.reuse ;  /* 0x000000085f5f7220 */ /* 0x080fe20000400000 */
[----:B------:R-:W-:Y:S01]  /*74e0*/  @!P0 STG.E.U8 desc[UR16][R16.64+0x39], R27 ;  /* 0x0000391b10008986 */ /* 0x000fe2000c101110 */
[----:B------:R-:W-:Y:S01]  /*74f0*/  ISETP.GE.AND P0, PT, R34, 0x81, PT ;  /* 0x000000812200780c */ /* 0x000fe20003f06270 */
[----:B------:R-:W-:Y:S01]  /*7500*/  FMUL R93, R93, R8 ;  /* 0x000000085d5d7220 */ /* 0x000fe20000400000 */
[----:B0-----:R-:W-:Y:S01]  /*7510*/  F2FP.SATFINITE.E5M2.F32.PACK_AB_MERGE_C R7, RZ, R112, RZ ;  /* 0x00000070ff07723e */ /* 0x001fe200048060ff */
[----:B------:R0:W-:Y:S01]  /*7520*/  @!P1 STG.E.U8 desc[UR16][R16.64+0x38], R119 ;  /* 0x0000387710009986 */ /* 0x0001e2000c101110 */
[C---:B------:R-:W-:Y:S01]  /*7530*/  ISETP.LT.OR P6, PT, R33.reuse, 0x1, !P0 ;  /* 0x000000012100780c */ /* 0x040fe200047c1670 */
[-C--:B------:R-:W-:Y:S01]  /*7540*/  FMUL R90, R90, R8.reuse ;  /* 0x000000085a5a7220 */ /* 0x080fe20000400000 */
[----:B------:R-:W-:Y:S01]  /*7550*/  ISETP.LT.OR P5, PT, R33, 0x2, !P0 ;  /* 0x000000022100780c */ /* 0x000fe200047a1670 */
[----:B------:R-:W-:Y:S01]  /*7560*/  @!P4 STG.E.U8 desc[UR16][R14.64+0x38], R117 ;  /* 0x000038750e00c986 */ /* 0x000fe2000c101110 */
[----:B------:R-:W-:Y:S01]  /*7570*/  ISETP.GE.AND P1, PT, R34, 0x89, PT ;  /* 0x000000892200780c */ /* 0x000fe20003f26270 */
[-C--:B------:R-:W-:Y:S01]  /*7580*/  FMUL R23, R23, R8.reuse ;  /* 0x0000000817177220 */ /* 0x080fe20000400000 */
[----:B------:R-:W-:Y:S01]  /*7590*/  F2FP.SATFINITE.E5M2.F32.PACK_AB_MERGE_C R99, RZ, R99, RZ ;  /* 0x00000063ff63723e */ /* 0x000fe200048060ff */
[----:B------:R1:W-:Y:S01]  /*75a0*/  @!P2 STG.E.U8 desc[UR16][R14.64+0x39], R7 ;  /* 0x000039070e00a986 */ /* 0x0003e2000c101110 */
[----:B------:R-:W-:Y:S01]  /*75b0*/  ISETP.LT.OR P4, PT, R33, 0x1, !P1 ;  /* 0x000000012100780c */ /* 0x000fe20004f81670 */
[-C--:B------:R-:W-:Y:S01]  /*75c0*/  FMUL R91, R91, R8.reuse ;  /* 0x000000085b5b7220 */ /* 0x080fe20000400000 */
[----:B------:R-:W-:Y:S01]  /*75d0*/  ISETP.LT.OR P2, PT, R33, 0xa, !P0 ;  /* 0x0000000a2100780c */ /* 0x000fe20004741670 */
[----:B------:R-:W-:Y:S01]  /*75e0*/  FMUL R89, R89, R8 ;  /* 0x0000000859597220 */ /* 0x000fe20000400000 */
[----:B0-----:R-:W-:Y:S01]  /*75f0*/  F2FP.SATFINITE.E5M2.F32.PACK_AB_MERGE_C R17, RZ, R110, RZ ;  /* 0x0000006eff11723e */ /* 0x001fe200048060ff */
[----:B------:R-:W-:Y:S01]  /*7600*/  @!P6 STG.E.U8 desc[UR16][R12.64], R115 ;  /* 0x000000730c00e986 */ /* 0x000fe2000c101110 */
[C---:B------:R-:W-:Y:S01]  /*7610*/  ISETP.LT.OR P6, PT, R33.reuse, 0x2, !P1 ;  /* 0x000000022100780c */ /* 0x040fe20004fc1670 */
[-C--:B------:R-:W-:Y:S01]  /*7620*/  FMUL R22, R22, R8.reuse ;  /* 0x0000000816167220 */ /* 0x080fe20000400000 */
[----:B------:R-:W-:Y:S01]  /*7630*/  F2FP.SATFINITE.E5M2.F32.PACK_AB_MERGE_C R95, RZ, R95, RZ ;  /* 0x0000005fff5f723e */ /* 0x000fe200048060ff */
[----:B------:R-:W-:Y:S01]  /*7640*/  @!P5 STG.E.U8 desc[UR16][R12.64+0x1], R17 ;  /* 0x000001110c00d986 */ /* 0x000fe2000c101110 */
[----:B------:R-:W-:Y:S01]  /*7650*/  ISETP.LT.OR P5, PT, R33, 0x9, !P0 ;  /* 0x000000092100780c */ /* 0x000fe200047a1670 */
[----:B------:R-:W-:Y:S01]  /*7660*/  FMUL R19, R19, R8 ;  /* 0x0000000813137220 */ /* 0x000fe20000400000 */
[----:B-1----:R-:W-:Y:S01]  /*7670*/  F2FP.SATFINITE.E5M2.F32.PACK_AB_MERGE_C R7, RZ, R108, RZ ;  /* 0x0000006cff07723e */ /* 0x002fe200048060ff */
[----:B------:R-:W-:Y:S01]  /*7680*/  @!P4 STG.E.U8 desc[UR16][R10.64], R113 ;  /* 0x000000710a00c986 */ /* 0x000fe2000c101110 */
[----:B------:R-:W-:Y:S01]  /*7690*/  F2FP.SATFINITE.E5M2.F32.PACK_AB_MERGE_C R15, RZ, R106, RZ ;  /* 0x0000006aff0f723e */ /* 0x000fe200048060ff */
[-C--:B------:R-:W-:Y:S01]  /*76a0*/  FMUL R18, R18, R8.reuse ;  /* 0x0000000812127220 */ /* 0x080fe20000400000 */
[----:B------:R-:W-:Y:S01]  /*76b0*/  ISETP.LT.OR P4, PT, R33, 0x9, !P1 ;  /* 0x000000092100780c */ /* 0x000fe20004f81670 */
[-C--:B------:R-:W-:Y:S01]  /*76c0*/  FMUL R21, R21, R8.reuse ;  /* 0x0000000815157220 */ /* 0x080fe20000400000 */
[----:B------:R-:W-:Y:S01]  /*76d0*/  F2FP.SATFINITE.E5M2.F32.PACK_AB_MERGE_C R93, RZ, R93, RZ ;  /* 0x0000005dff5d723e */ /* 0x000fe200048060ff */
[----:B------:R0:W-:Y:S01]  /*76e0*/  @!P6 STG.E.U8 desc[UR16][R10.64+0x1], R7 ;  /* 0x000001070a00e986 */ /* 0x0001e2000c101110 */
[C---:B------:R-:W-:Y:S01]  /*76f0*/  ISETP.LT.OR P6, PT, R33.reuse, 0xa, !P1 ;  /* 0x0000000a2100780c */ /* 0x040fe20004fc1670 */
[----:B------:R-:W-:Y:S01]  /*7700*/  FMUL R20, R20, R8 ;  /* 0x0000000814147220 */ /* 0x000fe20000400000 */
[----:B------:R-:W-:Y:S01]  /*7710*/  F2FP.SATFINITE.E5M2.F32.PACK_AB_MERGE_C R23, RZ, R23, RZ ;  /* 0x00000017ff17723e */ /* 0x000fe200048060ff */
[----:B------:R1:W-:Y:S01]  /*7720*/  @!P2 STG.E.U8 desc[UR16][R12.64+0x9], R15 ;  /* 0x0000090f0c00a986 */ /* 0x0003e2000c101110 */
[----:B------:R-:W-:-:S02]  /*7730*/  ISETP.LT.OR P2, PT, R33, 0x12, !P0 ;  /* 0x000000122100780c */ /* 0x000fc40004741670 */
[----:B------:R-:W-:Y:S01]  /*7740*/  F2FP.SATFINITE.E5M2.F32.PACK_AB_MERGE_C R91, RZ, R91, RZ ;  /* 0x0000005bff5b723e */ /* 0x000fe200048060ff */
[----:B------:R-:W-:Y:S01]  /*7750*/  @!P5 STG.E.U8 desc[UR16][R12.64+0x8], R109 ;  /* 0x0000086d0c00d986 */ /* 0x000fe2000c101110 */
[C---:B------:R-:W-:Y:S02]  /*7760*/  ISETP.LT.OR P5, PT, R33.reuse, 0x11, !P0 ;  /* 0x000000112100780c */ /* 0x040fe400047a1670 */
[----:B------:R-:W-:Y:S01]  /*7770*/  F2FP.SATFINITE.E5M2.F32.PACK_AB_MERGE_C R89, RZ, R89, RZ ;  /* 0x00000059ff59723e */ /* 0x000fe200048060ff */
[----:B------:R-:W-:Y:S01]  /*7780*/  @!P4 STG.E.U8 desc[UR16][R10.64+0x8], R111 ;  /* 0x0000086f0a00c986 */ /* 0x000fe2000c101110 */
[----:B0-----:R-:W-:Y:S02]  /*7790*/  F2FP.SATFINITE.E5M2.F32.PACK_AB_MERGE_C R7, RZ, R104, RZ ;  /* 0x00000068ff07723e */ /* 0x001fe400048060ff */
[C---:B------:R-:W-:Y:S02]  /*77a0*/  ISETP.LT.OR P4, PT, R33.reuse, 0x11, !P1 ;  /* 0x000000112100780c */ /* 0x040fe40004f81670 */
[----:B-1----:R-:W-:Y:S01]  /*77b0*/  F2FP.SATFINITE.E5M2.F32.PACK_AB_MERGE_C R15, RZ, R100, RZ ;  /* 0x00000064ff0f723e */ /* 0x002fe200048060ff */
[----:B------:R0:W-:Y:S01]  /*77c0*/  @!P6 STG.E.U8 desc[UR16][R10.64+0x9], R7 ;  /* 0x000009070a00e986 */ /* 0x0001e2000c101110 */
[----:B------:R-:W-:-:S02]  /*77d0*/  ISETP.LT.OR P6, PT, R33, 0x12, !P1 ;  /* 0x000000122100780c */ /* 0x000fc40004fc1670 */
[----:B------:R-:W-:Y:S01]  /*77e0*/  F2FP.SATFINITE.E5M2.F32.PACK_AB_MERGE_C R19, RZ, R19, RZ ;  /* 0x00000013ff13723e */ /* 0x000fe200048060ff */
[----:B------:R1:W-:Y:S01]  /*77f0*/  @!P2 STG.E.U8 desc[UR16][R12.64+0x11], R15 ;  /* 0x0000110f0c00a986 */ /* 0x0003e2000c101110 */
[C---:B------:R-:W-:Y:S02]  /*7800*/  ISETP.LT.OR P2, PT, R33.reuse, 0x1a, !P0 ;  /* 0x0000001a2100780c */ /* 0x040fe40004741670 */
[----:B------:R-:W-:Y:S01]  /*7810*/  F2FP.SATFINITE.E5M2.F32.PACK_AB_MERGE_C R21, RZ, R21, RZ ;  /* 0x00000015ff15723e */ /* 0x000fe200048060ff */
[----:B------:R-:W-:Y:S01]  /*7820*/  @!P5 STG.E.U8 desc[UR16][R12.64+0x10], R107 ;  /* 0x0000106b0c00d986 */ /* 0x000fe2000c101110 */
[----:B------:R-:W-:Y:S02]  /*7830*/  ISETP.LT.OR P5, PT, R33, 0x19, !P0 ;  /* 0x000000192100780c */ /* 0x000fe400047a1670 */
[----:B------:R-:W-:Y:S01]  /*7840*/  F2FP.SATFINITE.E5M2.F32.PACK_AB_MERGE_C R17, RZ, R20, RZ ;  /* 0x00000014ff11723e */ /* 0x000fe200048060ff */
[----:B------:R-:W-:Y:S01]  /*7850*/  @!P4 STG.E.U8 desc[UR16][R10.64+0x10], R105 ;  /* 0x000010690a00c986 */ /* 0x000fe2000c101110 */
[----:B0-----:R-:W-:-:S02]  /*7860*/  F2FP.SATFINITE.E5M2.F32.PACK_AB_MERGE_C R7, RZ, R102, RZ ;  /* 0x00000066ff07723e */ /* 0x001fc400048060ff */
[C---:B------:R-:W-:Y:S02]  /*7870*/  ISETP.LT.OR P4, PT, R33.reuse, 0x19, !P1 ;  /* 0x000000192100780c */ /* 0x040fe40004f81670 */
[----:B-1----:R-:W-:Y:S01]  /*7880*/  F2FP.SATFINITE.E5M2.F32.PACK_AB_MERGE_C R15, RZ, R98, RZ ;  /* 0x00000062ff0f723e */ /* 0x002fe200048060ff */
[----:B------:R0:W-:Y:S01]  /*7890*/  @!P6 STG.E.U8 desc[UR16][R10.64+0x11], R7 ;  /* 0x000011070a00e986 */ /* 0x0001e2000c101110 */
[----:B------:R-:W-:-:S03]  /*78a0*/  ISETP.LT.OR P6, PT, R33, 0x1a, !P1 ;  /* 0x0000001a2100780c */ /* 0x000fc60004fc1670 */
[----:B------:R1:W-:Y:S01]  /*78b0*/  @!P2 STG.E.U8 desc[UR16][R12.64+0x19], R15 ;  /* 0x0000190f0c00a986 */ /* 0x0003e2000c101110 */
[----:B------:R-:W-:-:S03]  /*78c0*/  ISETP.LT.OR P2, PT, R33, 0x22, !P0 ;  /* 0x000000222100780c */ /* 0x000fc60004741670 */
[----:B------:R-:W-:Y:S01]  /*78d0*/  @!P5 STG.E.U8 desc[UR16][R12.64+0x18], R103 ;  /* 0x000018670c00d986 */ /* 0x000fe2000c101110 */
[C---:B------:R-:W-:Y:S02]  /*78e0*/  ISETP.LT.OR P5, PT, R33.reuse, 0x21, !P0 ;  /* 0x000000212100780c */ /* 0x040fe400047a1670 */
[----:B0-----:R-:W-:Y:S01]  /*78f0*/  F2FP.SATFINITE.E5M2.F32.PACK_AB_MERGE_C R7, RZ, R96, RZ ;  /* 0x00000060ff07723e */ /* 0x001fe200048060ff */
[----:B------:R-:W-:Y:S01]  /*7900*/  @!P4 STG.E.U8 desc[UR16][R10.64+0x18], R101 ;  /* 0x000018650a00c986 */ /* 0x000fe2000c101110 */
        /* <DEDUP_REMOVED lines=25> */
[C---:B------:R-:W-:Y:S02]  /*7aa0*/  ISETP.LT.OR P2, PT, R33.reuse, 0x39, !P0 ;  /* 0x000000392100780c */ /* 0x040fe40004741670 */
[C---:B------:R-:W-:Y:S01]  /*7ab0*/  ISETP.LT.OR P0, PT, R33.reuse, 0x3a, !P0 ;  /* 0x0000003a2100780c */ /* 0x040fe20004701670 */
[----:B------:R1:W-:Y:S01]  /*7ac0*/  @!P5 STG.E.U8 desc[UR16][R12.64+0x30], R91 ;  /* 0x0000305b0c00d986 */ /* 0x0003e2000c101110 */
[C---:B------:R-:W-:Y:S02]  /*7ad0*/  ISETP.LT.OR P5, PT, R33.reuse, 0x39, !P1 ;  /* 0x000000392100780c */ /* 0x040fe40004fa1670 */
[----:B------:R-:W-:Y:S01]  /*7ae0*/  ISETP.LT.OR P1, PT, R33, 0x3a, !P1 ;  /* 0x0000003a2100780c */ /* 0x000fe20004f21670 */
[----:B------:R1:W-:Y:S01]  /*7af0*/  @!P4 STG.E.U8 desc[UR16][R10.64+0x30], R89 ;  /* 0x000030590a00c986 */ /* 0x0003e2000c101110 */
[----:B0-----:R-:W-:-:S05]  /*7b00*/  F2FP.SATFINITE.E5M2.F32.PACK_AB_MERGE_C R7, RZ, R22, RZ ;  /* 0x00000016ff07723e */ /* 0x001fca00048060ff */
[----:B------:R1:W-:Y:S04]  /*7b10*/  @!P6 STG.E.U8 desc[UR16][R10.64+0x31], R7 ;  /* 0x000031070a00e986 */ /* 0x0003e8000c101110 */
[----:B------:R1:W-:Y:S04]  /*7b20*/  @!P2 STG.E.U8 desc[UR16][R12.64+0x38], R19 ;  /* 0x000038130c00a986 */ /* 0x0003e8000c101110 */
[----:B------:R1:W-:Y:S04]  /*7b30*/  @!P0 STG.E.U8 desc[UR16][R12.64+0x39], R15 ;  /* 0x0000390f0c008986 */ /* 0x0003e8000c101110 */
[----:B------:R1:W-:Y:S04]  /*7b40*/  @!P5 STG.E.U8 desc[UR16][R10.64+0x38], R21 ;  /* 0x000038150a00d986 */ /* 0x0003e8000c101110 */
[----:B------:R1:W-:Y:S02]  /*7b50*/  @!P1 STG.E.U8 desc[UR16][R10.64+0x39], R17 ;  /* 0x000039110a009986 */ /* 0x0003e4000c101110 */
.L_x_168:
[----:B------:R-:W-:Y:S05]  /*7b60*/  BSYNC B0 ;  /* 0x0000000000007941 */ /* 0x000fea0003800000 */
.L_x_38:
[----:B------:R-:W-:Y:S01]  /*7b70*/  ULDC UR6, c[0x0][0xc] ;  /* 0x0000030000067ab9 */ /* 0x000fe20000000800 */
[----:B------:R-:W-:Y:S01]  /*7b80*/  ULDC UR7, c[0x0][0x10] ;  /* 0x0000040000077ab9 */ /* 0x000fe20000000800 */
[----:B01---5:R-:W0:Y:S01]  /*7b90*/  LDC R7, c[0x0][0x14] ;  /* 0x00000500ff077b82 */ /* 0x023e220000000800 */
[----:B------:R-:W-:Y:S01]  /*7ba0*/  UIMAD.WIDE.U32 UR6, UR6, UR7, URZ ;  /* 0x00000007060672a5 */ /* 0x000fe2000f8e003f */
[----:B------:R-:W-:Y:S01]  /*7bb0*/  PRMT R10, RZ, 0x7610, R10 ;  /* 0x00007610ff0a7816 */ /* 0x000fe2000000000a */
[----:B------:R-:W-:-:S04]  /*7bc0*/  IMAD.MOV.U32 R11, RZ, RZ, -0x1 ;  /* 0xffffffffff0b7424 */ /* 0x000fc800078e00ff */
[----:B0-----:R-:W-:-:S04]  /*7bd0*/  IMAD.WIDE.U32 R2, R7, UR6, R2 ;  /* 0x0000000607027c25 */ /* 0x001fc8000f8e0002 */
[----:B------:R-:W-:Y:S01]  /*7be0*/  IMAD R7, R7, UR7, RZ ;  /* 0x0000000707077c24 */ /* 0x000fe2000f8e02ff */
[----:B------:R-:W-:Y:S02]  /*7bf0*/  ULDC.64 UR6, c[0x0][0x650] ;  /* 0x0001940000067ab9 */ /* 0x000fe40000000a00 */
[----:B------:R-:W-:Y:S01]  /*7c00*/  ISETP.GE.U32.AND P0, PT, R2, UR6, PT ;  /* 0x0000000602007c0c */ /* 0x000fe2000bf06070 */
[----:B------:R-:W-:Y:S02]  /*7c10*/  IMAD.IADD R3, R3, 0x1, R7 ;  /* 0x0000000103037824 */ /* 0x000fe400078e0207 */
[----:B------:R-:W-:-:S03]  /*7c20*/  IMAD.MOV.U32 R7, RZ, RZ, -0x1 ;  /* 0xffffffffff077424 */ /* 0x000fc600078e00ff */
[----:B------:R-:W-:-:S13]  /*7c30*/  ISETP.GE.U32.AND.EX P0, PT, R3, UR7, PT, P0 ;  /* 0x0000000703007c0c */ /* 0x000fda000bf06100 */
[----:B------:R-:W-:Y:S05]  /*7c40*/  @P0 BRA `(.L_x_169) ;  /* 0x0000000400600947 */ /* 0x000fea0003800000 */
[----:B------:R-:W0:Y:S01]  /*7c50*/  S2R R22, SR_CTAID.X ;  /* 0x0000000000167919 */ /* 0x000e220000002500 */
[----:B------:R-:W1:Y:S01]  /*7c60*/  LDC.64 R16, c[0x0][0x628] ;  /* 0x00018a00ff107b82 */ /* 0x000e620000000a00 */
[----:B------:R-:W-:Y:S01]  /*7c70*/  ULDC UR6, c[0x0][0x150] ;  /* 0x0000540000067ab9 */ /* 0x000fe20000000800 */
[----:B--234-:R-:W-:Y:S01]  /*7c80*/  IMAD.MOV.U32 R14, RZ, RZ, R2 ;  /* 0x000000ffff0e7224 */ /* 0x01cfe200078e0002 */
[----:B------:R-:W2:Y:S01]  /*7c90*/  S2R R24, SR_CTAID.Y ;  /* 0x0000000000187919 */ /* 0x000ea20000002600 */
[----:B------:R-:W-:-:S04]  /*7ca0*/  IMAD.MOV.U32 R15, RZ, RZ, R3 ;  /* 0x000000ffff0f7224 */ /* 0x000fc800078e0003 */
[----:B------:R-:W3:Y:S08]  /*7cb0*/  LDC R25, c[0x0][0x144] ;  /* 0x00005100ff197b82 */ /* 0x000ef00000000800 */
[----:B------:R-:W4:Y:S08]  /*7cc0*/  LDC R18, c[0x0][0x630] ;  /* 0x00018c00ff127b82 */ /* 0x000f300000000800 */
[----:B------:R-:W2:Y:S01]  /*7cd0*/  LDC.64 R20, c[0x0][0x620] ;  /* 0x00018800ff147b82 */ /* 0x000ea20000000a00 */
[----:B-1----:R-:W-:-:S04]  /*7ce0*/  ISETP.NE.U32.AND P0, PT, R16, RZ, PT ;  /* 0x000000ff1000720c */ /* 0x002fc80003f05070 */
[----:B------:R-:W-:Y:S02]  /*7cf0*/  ISETP.NE.AND.EX P0, PT, R17, RZ, PT, P0 ;  /* 0x000000ff1100720c */ /* 0x000fe40003f05300 */
[----:B0-----:R-:W-:-:S05]  /*7d00*/  I2FP.F32.U32 R7, R22 ;  /* 0x0000001600077245 */ /* 0x001fca0000201000 */
[----:B------:R-:W-:-:S04]  /*7d10*/  FMUL R7, R7, UR6 ;  /* 0x0000000607077c20 */ /* 0x000fc80008400000 */
[----:B------:R0:W1:Y:S02]  /*7d20*/  F2I.U32.TRUNC.NTZ R23, R7 ;  /* 0x0000000700177305 */ /* 0x000064000020f000 */
[----:B---34-:R-:W-:Y:S05]  /*7d30*/  @!P0 BRA `(.L_x_170) ;  /* 0x0000000000288947 */ /* 0x018fea0003800000 */
[----:B0-----:R-:W0:Y:S02]  /*7d40*/  LDC R7, c[0x0][0x634] ;  /* 0x00018d00ff077b82 */ /* 0x001e240000000800 */
        /* <DEDUP_REMOVED lines=9> */
.L_x_170:
[-CC-:B------:R-:W-:Y:S01]  /*7de0*/  SHF.R.U64 R19, R14, R18.reuse, R15.reuse ;  /* 0x000000120e137219 */ /* 0x180fe2000000120f */
[----:B------:R-:W3:Y:S01]  /*7df0*/  LDC.64 R30, c[0x0][0x640] ;  /* 0x00019000ff1e7b82 */ /* 0x000ee20000000a00 */
[----:B0-----:R-:W-:Y:S01]  /*7e00*/  SHF.R.U32.HI R7, RZ, R18, R15 ;  /* 0x00000012ff077219 */ /* 0x001fe2000001160f */
[----:B-1----:R-:W-:Y:S01]  /*7e10*/  IMAD.MOV R23, RZ, RZ, -R23 ;  /* 0x000000ffff177224 */ /* 0x002fe200078e0a17 */
[----:B------:R-:W-:Y:S01]  /*7e20*/  IADD3 R13, P0, RZ, -R19, RZ ;  /* 0x80000013ff0d7210 */ /* 0x000fe20007f1e0ff */
[----:B------:R-:W-:Y:S02]  /*7e30*/  ULDC UR6, c[0x0][0x154] ;  /* 0x0000550000067ab9 */ /* 0x000fe40000000800 */
[----:B------:R-:W-:Y:S02]  /*7e40*/  IMAD R25, R25, R23, R22 ;  /* 0x0000001719197224 */ /* 0x000fe400078e0216 */
[----:B------:R-:W0:Y:S01]  /*7e50*/  LDC R14, c[0x0][0x618] ;  /* 0x00018600ff0e7b82 */ /* 0x000e220000000800 */
[----:B------:R-:W-:-:S02]  /*7e60*/  IMAD.X R7, RZ, RZ, ~R7, P0 ;  /* 0x000000ffff077224 */ /* 0x000fc400000e0e07 */
[----:B--2---:R-:W-:-:S04]  /*7e70*/  IMAD.WIDE.U32 R10, R13, R20, R2 ;  /* 0x000000140d0a7225 */ /* 0x004fc800078e0002 */
[----:B------:R-:W-:Y:S01]  /*7e80*/  IMAD R12, R7, R20, RZ ;  /* 0x00000014070c7224 */ /* 0x000fe200078e02ff */
[----:B------:R-:W1:Y:S03]  /*7e90*/  LDC R26, c[0x0][0x608] ;  /* 0x00018200ff1a7b82 */ /* 0x000e660000000800 */
[----:B------:R-:W-:Y:S02]  /*7ea0*/  IMAD R7, R13, R21, R12 ;  /* 0x000000150d077224 */ /* 0x000fe400078e020c */
[----:B------:R-:W-:Y:S02]  /*7eb0*/  IMAD.MOV.U32 R13, RZ, RZ, 0x1 ;  /* 0x00000001ff0d7424 */ /* 0x000fe400078e00ff */
[----:B------:R-:W-:Y:S01]  /*7ec0*/  IMAD.IADD R7, R11, 0x1, R7 ;  /* 0x000000010b077824 */ /* 0x000fe200078e0207 */
[----:B------:R-:W2:Y:S01]  /*7ed0*/  LDC R28, c[0x0][0x658] ;  /* 0x00019600ff1c7b82 */ /* 0x000ea20000000800 */
[----:B------:R-:W-:-:S02]  /*7ee0*/  I2FP.F32.U32 R11, R24 ;  /* 0x00000018000b7245 */ /* 0x000fc40000201000 */
[----:B---3--:R-:W-:-:S03]  /*7ef0*/  ISETP.NE.U32.AND P0, PT, R30, RZ, PT ;  /* 0x000000ff1e00720c */ /* 0x008fc60003f05070 */
[----:B------:R-:W-:Y:S01]  /*7f00*/  FMUL R12, R11, UR6 ;  /* 0x000000060b0c7c20 */ /* 0x000fe20008400000 */
[----:B------:R-:W-:Y:S01]  /*7f10*/  ISETP.NE.AND.EX P0, PT, R31, RZ, PT, P0 ;  /* 0x000000ff1f00720c */ /* 0x000fe20003f05300 */
[----:B------:R-:W3:Y:S01]  /*7f20*/  LDC R23, c[0x0][0x148] ;  /* 0x00005200ff177b82 */ /* 0x000ee20000000800 */
[-CC-:B0-----:R-:W-:Y:S01]  /*7f30*/  SHF.R.U64 R18, R10, R14.reuse, R7.reuse ;  /* 0x0000000e0a127219 */ /* 0x181fe20000001207 */
[----:B------:R0:W4:Y:S01]  /*7f40*/  F2I.U32.TRUNC.NTZ R20, R12 ;  /* 0x0000000c00147305 */ /* 0x000122000020f000 */
[----:B------:R-:W-:Y:S01]  /*7f50*/  SHF.R.U32.HI R7, RZ, R14, R7 ;  /* 0x0000000eff077219 */ /* 0x000fe20000011607 */
[----:B------:R-:W-:-:S04]  /*7f60*/  IMAD.MOV.U32 R11, RZ, RZ, -0x1 ;  /* 0xffffffffff0b7424 */ /* 0x000fc800078e00ff */
[----:B------:R-:W0:Y:S01]  /*7f70*/  LDC R22, c[0x0][0x600] ;  /* 0x00018000ff167b82 */ /* 0x000e220000000800 */
[-CC-:B-1----:R-:W-:Y:S02]  /*7f80*/  SHF.R.U64 R16, R18, R26.reuse, R7.reuse ;  /* 0x0000001a12107219 */ /* 0x182fe40000001207 */
[----:B------:R-:W-:-:S05]  /*7f90*/  SHF.R.U32.HI R7, RZ, R26, R7 ;  /* 0x0000001aff077219 */ /* 0x000fca0000011607 */
[----:B------:R-:W1:Y:S01]  /*7fa0*/  LDC R29, c[0x0][0x648] ;  /* 0x00019200ff1d7b82 */ /* 0x000e620000000800 */
[-C--:B--2---:R-:W-:Y:S02]  /*7fb0*/  SHF.L.U32 R10, R11, R28.reuse, RZ ;  /* 0x0000001c0b0a7219 */ /* 0x084fe400000006ff */
[-CC-:B------:R-:W-:Y:S02]  /*7fc0*/  SHF.R.U64 R21, R16, R28.reuse, R7.reuse ;  /* 0x0000001c10157219 */ /* 0x180fe40000001207 */
[----:B------:R-:W-:Y:S02]  /*7fd0*/  SHF.R.U32.HI R11, RZ, R28, R7 ;  /* 0x0000001cff0b7219 */ /* 0x000fe40000011607 */
[----:B------:R-:W-:Y:S01]  /*7fe0*/  LOP3.LUT R27, RZ, R10, RZ, 0x33, !PT ;  /* 0x0000000aff1b7212 */ /* 0x000fe200078e33ff */
[----:B------:R-:W2:Y:S01]  /*7ff0*/  LDC R33, c[0x0][0x638] ;  /* 0x00018e00ff217b82 */ /* 0x000ea20000000800 */
[----:B------:R-:W-:Y:S01]  /*8000*/  SHF.L.U32 R28, R13, R28, RZ ;  /* 0x0000001c0d1c7219 */ /* 0x000fe200000006ff */
[----:B------:R-:W-:-:S06]  /*8010*/  IMAD.MOV.U32 R10, RZ, RZ, R21 ;  /* 0x000000ffff0a7224 */ /* 0x000fcc00078e0015 */
[----:B------:R-:W0:Y:S01]  /*8020*/  LDC R34, c[0x0][0x610] ;  /* 0x00018400ff227b82 */ /* 0x000e220000000800 */
[----:B----4-:R-:W-:Y:S05]  /*8030*/  @!P0 BRA `(.L_x_171) ;  /* 0x0000000000288947 */ /* 0x010fea0003800000 */
[----:B------:R-:W4:Y:S02]  /*8040*/  LDC R10, c[0x0][0x64c] ;  /* 0x00019300ff0a7b82 */ /* 0x000f240000000800 */
[----:B----4-:R-:W-:-:S05]  /*8050*/  IADD3 R7, P0, R21, R10, RZ ;  /* 0x0000000a15077210 */ /* 0x010fca0007f1e0ff */
[----:B------:R-:W-:-:S04]  /*8060*/  IMAD.X R17, RZ, RZ, R11, P0 ;  /* 0x000000ffff117224 */ /* 0x000fc800000e060b */
[----:B------:R-:W-:-:S04]  /*8070*/  IMAD.WIDE.U32 R10, R17, R30, RZ ;  /* 0x0000001e110a7225 */ /* 0x000fc800078e00ff */
[----:B0-----:R-:W-:-:S04]  /*8080*/  IMAD.WIDE.U32 R12, P0, R7, R31, R10 ;  /* 0x0000001f070c7225 */ /* 0x001fc8000780000a */
[----:B------:R-:W-:-:S04]  /*8090*/  IMAD.WIDE.U32 R10, R7, R30, RZ ;  /* 0x0000001e070a7225 */ /* 0x000fc800078e00ff */
[----:B------:R-:W-:Y:S01]  /*80a0*/  IMAD.X R15, RZ, RZ, RZ, P0 ;  /* 0x000000ffff0f7224 */ /* 0x000fe200000e06ff */
[----:B------:R-:W-:Y:S01]  /*80b0*/  IADD3 RZ, P0, R11, R12, RZ ;  /* 0x0000000c0bff7210 */ /* 0x000fe20007f1e0ff */
[----:B------:R-:W-:-:S04]  /*80c0*/  IMAD.MOV.U32 R14, RZ, RZ, R13 ;  /* 0x000000ffff0e7224 */ /* 0x000fc800078e000d */
[----:B------:R-:W-:-:S08]  /*80d0*/  IMAD.WIDE.U32.X R10, R17, R31, R14, P0 ;  /* 0x0000001f110a7225 */ /* 0x000fd000000e040e */
.L_x_171:
[----:B-1----:R-:W-:Y:S01]  /*80e0*/  SHF.R.U64 R7, R10, R29, R11 ;  /* 0x0000001d0a077219 */ /* 0x002fe2000000120b */
[----:B0-----:R-:W-:Y:S01]  /*80f0*/  VIADD R11, R22, 0xffffffff ;  /* 0xffffffff160b7836 */ /* 0x001fe20000000000 */
[----:B------:R-:W-:Y:S01]  /*8100*/  LOP3.LUT R32, R16, R27, RZ, 0xc0, !PT ;  /* 0x0000001b10207212 */ /* 0x000fe200078ec0ff */
[----:B------:R-:W-:Y:S02]  /*8110*/  IMAD.MOV R20, RZ, RZ, -R20 ;  /* 0x000000ffff147224 */ /* 0x000fe400078e0a14 */
[----:B------:R-:W-:Y:S01]  /*8120*/  IMAD.MOV R10, RZ, RZ, -R7 ;  /* 0x000000ffff0a7224 */ /* 0x000fe200078e0a07 */
[----:B------:R-:W-:Y:S01]  /*8130*/  LOP3.LUT R18, R18, R11, RZ, 0xc0, !PT ;  /* 0x0000000b12127212 */ /* 0x000fe200078ec0ff */
[----:B------:R-:W-:Y:S02]  /*8140*/  IMAD R32, R28, R7, R32 ;  /* 0x000000071c207224 */ /* 0x000fe400078e0220 */
[----:B---3--:R-:W-:Y:S02]  /*8150*/  @P3 IMAD R25, R23, R20, R24 ;  /* 0x0000001417193224 */ /* 0x008fe400078e0218 */
[----:B--2---:R-:W-:-:S02]  /*8160*/  IMAD R7, R10, R33, R21 ;  /* 0x000000210a077224 */ /* 0x004fc400078e0215 */
[----:B------:R-:W-:Y:S02]  /*8170*/  IMAD R32, R32, R34, R25 ;  /* 0x0000002220207224 */ /* 0x000fe400078e0219 */
[----:B------:R-:W-:Y:S02]  /*8180*/  IMAD R7, R7, R22, R18 ;  /* 0x0000001607077224 */ /* 0x000fe400078e0212 */
[----:B------:R-:W-:-:S03]  /*8190*/  IMAD.MOV.U32 R10, RZ, RZ, 0x1 ;  /* 0x00000001ff0a7424 */ /* 0x000fc600078e00ff */
[----:B------:R-:W-:Y:S02]  /*81a0*/  SEL R11, R7, R32, !P3 ;  /* 0x00000020070b7207 */ /* 0x000fe40005800000 */
[----:B------:R-:W-:Y:S01]  /*81b0*/  SEL R32, R32, R7, !P3 ;  /* 0x0000000720207207 */ /* 0x000fe20005800000 */
[----:B------:R-:W-:-:S07]  /*81c0*/  IMAD.MOV.U32 R7, RZ, RZ, R19 ;  /* 0x000000ffff077224 */ /* 0x000fce00078e0013 */
.L_x_169:
[----:B------:R-:W-:Y:S01]  /*81d0*/  LOP3.LUT P0, RZ, R10, 0xff, RZ, 0xc0, !PT ;  /* 0x000000ff0aff7812 */ /* 0x000fe2000780c0ff */
[----:B------:R-:W-:-:S12]  /*81e0*/  IMAD.MOV.U32 R10, RZ, RZ, R32 ;  /* 0x000000ffff0a7224 */ /* 0x000fd800078e0020 */
[----:B------:R-:W-:Y:S05]  /*81f0*/  @P0 BRA `(.L_x_172) ;  /* 0xffffff9000380947 */ /* 0x000fea000383ffff */
[----:B------:R-:W-:Y:S05]  /*8200*/  EXIT ;  /* 0x000000000000794d */ /* 0x000fea0003800000 */
.L_x_8:
[----:B-1----:R-:W-:Y:S01]  /*8210*/  ULDC.64 UR4, c[0x0][0x650] ;  /* 0x0001940000047ab9 */ /* 0x002fe20000000a00 */
        /* <DEDUP_REMOVED lines=25> */
.L_x_174:
[----:B------:R-:W0:Y:S01]  /*83b0*/  LDC.64 R28, c[0x0][0x640] ;  /* 0x00019000ff1c7b82 */ /* 0x000e220000000a00 */
[-CC-:B------:R-:W-:Y:S01]  /*83c0*/  SHF.R.U64 R21, R16, R6.reuse, R17.reuse ;  /* 0x0000000610157219 */ /* 0x180fe20000001211 */
[----:B------:R-:W-:Y:S01]  /*83d0*/  IMAD.MOV.U32 R31, RZ, RZ, 0x1 ;  /* 0x00000001ff1f7424 */ /* 0x000fe200078e00ff */
[----:B------:R-:W-:Y:S02]  /*83e0*/  SHF.R.U32.HI R5, RZ, R6, R17 ;  /* 0x00000006ff057219 */ /* 0x000fe40000011611 */
        /* <DEDUP_REMOVED lines=9> */
[----:B0-----:R-:W-:Y:S01]  /*8480*/  ISETP.NE.U32.AND P0, PT, R28, RZ, PT ;  /* 0x000000ff1c00720c */ /* 0x001fe20003f05070 */
[----:B------:R-:W-:-:S03]  /*8490*/  IMAD.MOV.U32 R11, RZ, RZ, -0x1 ;  /* 0xffffffffff0b7424 */ /* 0x000fc600078e00ff */
[----:B------:R-:W-:Y:S02]  /*84a0*/  ISETP.NE.AND.EX P0, PT, R29, RZ, PT, P0 ;  /* 0x000000ff1d00720c */ /* 0x000fe40003f05300 */
[----:B------:R-:W0:Y:S01]  /*84b0*/  LDC R24, c[0x0][0x600] ;  /* 0x00018000ff187b82 */ /* 0x000e220000000800 */
[-CC-:B-1----:R-:W-:Y:S02]  /*84c0*/  SHF.R.U64 R18, R10, R14.reuse, R5.reuse ;  /* 0x0000000e0a127219 */ /* 0x182fe40000001205 */
[----:B------:R-:W-:-:S05]  /*84d0*/  SHF.R.U32.HI R5, RZ, R14, R5 ;  /* 0x0000000eff057219 */ /* 0x000fca0000011605 */
        /* <DEDUP_REMOVED lines=21> */
.L_x_175:
[----:B-1----:R-:W-:Y:S01]  /*8630*/  SHF.R.U64 R6, R10, R25, R11 ;  /* 0x000000190a067219 */ /* 0x002fe2000000120b */
[----:B0-----:R-:W-:Y:S01]  /*8640*/  VIADD R11, R24, 0xffffffff ;  /* 0xffffffff180b7836 */ /* 0x001fe20000000000 */
[----:B------:R-:W-:Y:S01]  /*8650*/  SHF.L.U32 R9, R31, R26, RZ ;  /* 0x0000001a1f097219 */ /* 0x000fe200000006ff */
[----:B------:R-:W-:Y:S01]  /*8660*/  @P3 IMAD R12, R13, R20, R8 ;  /* 0x000000140d0c3224 */ /* 0x000fe200078e0208 */
[----:B------:R-:W-:Y:S01]  /*8670*/  LOP3.LUT R5, R22, R33, RZ, 0xc0, !PT ;  /* 0x0000002116057212 */ /* 0x000fe200078ec0ff */
[----:B------:R-:W-:Y:S01]  /*8680*/  IMAD.MOV R10, RZ, RZ, -R6 ;  /* 0x000000ffff0a7224 */ /* 0x000fe200078e0a06 */
[----:B------:R-:W-:Y:S01]  /*8690*/  LOP3.LUT R18, R18, R11, RZ, 0xc0, !PT ;  /* 0x0000000b12127212 */ /* 0x000fe200078ec0ff */
[----:B------:R-:W-:Y:S02]  /*86a0*/  IMAD.MOV.U32 R16, RZ, RZ, R21 ;  /* 0x000000ffff107224 */ /* 0x000fe400078e0015 */
[----:B------:R-:W-:Y:S02]  /*86b0*/  IMAD R9, R9, R6, R5 ;  /* 0x0000000609097224 */ /* 0x000fe400078e0205 */
[----:B--2---:R-:W-:-:S02]  /*86c0*/  IMAD R5, R10, R27, R23 ;  /* 0x0000001b0a057224 */ /* 0x004fc400078e0217 */
[----:B---3--:R-:W-:Y:S02]  /*86d0*/  IMAD R12, R9, R30, R12 ;  /* 0x0000001e090c7224 */ /* 0x008fe400078e020c */
[----:B------:R-:W-:Y:S02]  /*86e0*/  IMAD.MOV.U32 R6, RZ, RZ, 0x1 ;  /* 0x00000001ff067424 */ /* 0x000fe400078e00ff */
[----:B------:R-:W-:-:S03]  /*86f0*/  IMAD R9, R5, R24, R18 ;  /* 0x0000001805097224 */ /* 0x000fc600078e0212 */
[----:B------:R-:W-:Y:S02]  /*8700*/  PRMT R5, R6, 0x7610, R5 ;  /* 0x0000761006057816 */ /* 0x000fe40000000005 */
[----:B------:R-:W-:Y:S02]  /*8710*/  SEL R6, R9, R12, !P3 ;  /* 0x0000000c09067207 */ /* 0x000fe40005800000 */
[----:B------:R-:W-:-:S07]  /*8720*/  SEL R18, R12, R9, !P3 ;  /* 0x000000090c127207 */ /* 0x000fce0005800000 */
.L_x_173:
[----:B------:R-:W-:-:S08]  /*8730*/  NOP ;  /* 0x0000000000007918 */ /* 0x000fd00000000000 */
[----:B------:R-:W0:-:S00]  /*8740*/  USETMAXREG.DEALLOC.CTAPOOL 0x28 ;  /* 0x00000028000079c8 */ /* 0x000e0000080e0500 */
[----:B0-----:R-:W-:-:S13]  /*8750*/  ISETP.NE.AND P0, PT, R7, RZ, PT ;  /* 0x000000ff0700720c */ /* 0x001fda0003f05270 */
[----:B------:R-:W-:Y:S05]  /*8760*/  @P0 EXIT ;  /* 0x000000000000094d */ /* 0x000fea0003800000 */
[----:B------:R-:W-:Y:S01]  /*8770*/  LOP3.LUT P0, RZ, R5, 0xff, RZ, 0xc0, !PT ;  /* 0x000000ff05ff7812 */ /* 0x000fe2000780c0ff */
[----:B------:R-:W-:Y:S02]  /*8780*/  IMAD.MOV.U32 R5, RZ, RZ, 0x1 ;  /* 0x00000001ff057424 */ /* 0x000fe400078e00ff */
[----:B------:R-:W-:-:S10]  /*8790*/  IMAD.MOV.U32 R17, RZ, RZ, RZ ;  /* 0x000000ffff117224 */ /* 0x000fd400078e00ff */
[----:B------:R-:W-:Y:S05]  /*87a0*/  @!P0 BRA `(.L_x_176) ;  /* 0x0000000c003c8947 */ /* 0x000fea0003800000 */
[----:B------:R-:W0:Y:S01]  /*87b0*/  LDC R5, c[0x0][0x28c] ;  /* 0x0000a300ff057b82 */ /* 0x000e220000000800 */
[----:B------:R-:W1:Y:S01]  /*87c0*/  S2R R12, SR_CgaCtaId ;  /* 0x00000000000c7919 */ /* 0x000e620000008800 */
[----:B------:R-:W-:Y:S01]  /*87d0*/  ULDC UR5, c[0x0][0x658] ;  /* 0x0001960000057ab9 */ /* 0x000fe20000000800 */
[----:B------:R-:W-:Y:S01]  /*87e0*/  UMOV UR7, 0xffffffff ;  /* 0xffffffff00077882 */ /* 0x000fe20000000000 */
[----:B------:R-:W-:Y:S01]  /*87f0*/  ULDC UR6, c[0x0][0xc] ;  /* 0x0000030000067ab9 */ /* 0x000fe20000000800 */
[----:B------:R-:W-:Y:S01]  /*8800*/  USHF.L.U32 UR8, UR7, UR5, URZ ;  /* 0x0000000507087299 */ /* 0x000fe2000800063f */
[----:B------:R-:W-:Y:S01]  /*8810*/  BSSY B0, `(.L_x_176) ;  /* 0x00000c8000007945 */ /* 0x000fe20003800000 */
[----:B------:R-:W-:Y:S01]  /*8820*/  UMOV UR9, 0x1 ;  /* 0x0000000100097882 */ /* 0x000fe20000000000 */
[----:B------:R-:W-:Y:S01]  /*8830*/  ULDC UR7, c[0x0][0x10] ;  /* 0x0000040000077ab9 */ /* 0x000fe20000000800 */
[----:B------:R-:W-:Y:S01]  /*8840*/  USHF.L.U32 UR18, UR9, UR5, URZ ;  /* 0x0000000509127299 */ /* 0x000fe2000800063f */
[----:B------:R-:W-:Y:S01]  /*8850*/  IMAD.MOV.U32 R14, RZ, RZ, 0x1 ;  /* 0x00000001ff0e7424 */ /* 0x000fe200078e00ff */
[----:B------:R-:W-:Y:S01]  /*8860*/  UIMAD.WIDE.U32 UR6, UR6, UR7, URZ ;  /* 0x00000007060672a5 */ /* 0x000fe2000f8e003f */
[----:B------:R-:W-:Y:S01]  /*8870*/  LOP3.LUT R15, R4, 0x2, RZ, 0xfc, !PT ;  /* 0x00000002040f7812 */ /* 0x000fe200078efcff */
[----:B------:R-:W-:Y:S01]  /*8880*/  ULDC UR5, c[0x0][0x14] ;  /* 0x0000050000057ab9 */ /* 0x000fe20000000800 */
[----:B------:R-:W-:Y:S01]  /*8890*/  IMAD.MOV.U32 R17, RZ, RZ, RZ ;  /* 0x000000ffff117224 */ /* 0x000fe200078e00ff */
[----:B------:R-:W-:-:S02]  /*88a0*/  UIMAD.WIDE.U32 UR20, UR6, UR5, URZ ;  /* 0x00000005061472a5 */ /* 0x000fc4000f8e003f */
[----:B------:R-:W-:Y:S01]  /*88b0*/  UIMAD UR13, UR7, UR5, URZ ;  /* 0x00000005070d72a4 */ /* 0x000fe2000f8e023f */
[----:B------:R-:W-:Y:S01]  /*88c0*/  ULDC UR4, c[0x0][0x600] ;  /* 0x0001800000047ab9 */ /* 0x000fe20000000800 */
[----:B------:R-:W-:Y:S02]  /*88d0*/  ULOP3.LUT UR17, URZ, UR8, URZ, 0x33, !UPT ;  /* 0x000000083f117292 */ /* 0x000fe4000f8e333f */
[----:B------:R-:W-:Y:S01]  /*88e0*/  UIADD3 UR4, UR4, -0x1, URZ ;  /* 0xffffffff04047890 */ /* 0x000fe2000fffe03f */
[----:B0-----:R-:W-:Y:S01]  /*88f0*/  VIADD R5, R5, 0x3f ;  /* 0x0000003f05057836 */ /* 0x001fe20000000000 */
[----:B------:R-:W-:Y:S01]  /*8900*/  UIADD3 UR13, UR21, UR13, URZ ;  /* 0x0000000d150d7290 */ /* 0x000fe2000fffe03f */
[----:B------:R-:W-:-:S03]  /*8910*/  ULDC.64 UR22, c[0x0][0x198] ;  /* 0x0000660000167ab9 */ /* 0x000fc60000000a00 */
[----:B------:R-:W-:-:S04]  /*8920*/  SHF.R.S32.HI R8, RZ, 0x1f, R5 ;  /* 0x0000001fff087819 */ /* 0x000fc80000011405 */
[----:B------:R-:W-:Y:S01]  /*8930*/  LEA.HI R8, R8, R5, RZ, 0x6 ;  /* 0x0000000508087211 */ /* 0x000fe200078f30ff */
[C---:B-1----:R-:W-:Y:S02]  /*8940*/  IMAD.SHL.U32 R11, R12.reuse, 0x20, RZ ;  /* 0x000000200c0b7824 */ /* 0x042fe400078e00ff */
[----:B------:R-:W-:Y:S01]  /*8950*/  IMAD.SHL.U32 R12, R12, 0x800, RZ ;  /* 0x000008000c0c7824 */ /* 0x000fe200078e00ff */
[----:B------:R-:W-:Y:S01]  /*8960*/  SHF.R.S32.HI R10, RZ, 0x6, R8 ;  /* 0x00000006ff0a7819 */ /* 0x000fe20000011408 */
[----:B------:R-:W-:Y:S01]  /*8970*/  IMAD.MOV.U32 R5, RZ, RZ, 0x1 ;  /* 0x00000001ff057424 */ /* 0x000fe200078e00ff */
[----:B------:R-:W-:Y:S02]  /*8980*/  LOP3.LUT R11, R11, 0x20, RZ, 0xc0, !PT ;  /* 0x000000200b0b7812 */ /* 0x000fe400078ec0ff */
[----:B------:R-:W-:Y:S01]  /*8990*/  LOP3.LUT R12, R12, 0x800, RZ, 0xc0, !PT ;  /* 0x000008000c0c7812 */ /* 0x000fe200078ec0ff */
[----:B------:R-:W-:-:S07]  /*89a0*/  VIADD R13, R10, 0x1 ;  /* 0x000000010a0d7836 */ /* 0x000fce0000000000 */
.L_x_187:
[----:B------:R-:W-:-:S03]  /*89b0*/  UMOV UR5, 0xffffffff ;  /* 0xffffffff00057882 */ /* 0x000fc60000000000 */
[----:B------:R-:W-:Y:S05]  /*89c0*/  BRA.DIV UR5, `(.L_x_177) ;  /* 0x0000001205a07947 */ /* 0x000fea000b800000 */
[----:B------:R-:W-:-:S13]  /*89d0*/  ELECT P0, URZ, PT ;  /* 0x00000000003f782f */ /* 0x000fda0003800000 */
.L_x_205:
[----:B------:R-:W0:Y:S01]  /*89e0*/  LDC R7, c[0x0][0x28c] ;  /* 0x0000a300ff077b82 */ /* 0x000e220000000800 */
[----:B------:R-:W-:Y:S01]  /*89f0*/  BSSY B1, `(.L_x_178) ;  /* 0x0000038000017945 */ /* 0x000fe20003800000 */
[----:B0-----:R-:W-:-:S13]  /*8a00*/  ISETP.LT.OR P0, PT, R7, 0x1, !P0 ;  /* 0x000000010700780c */ /* 0x001fda0004701670 */
[----:B------:R-:W-:Y:S05]  /*8a10*/  @P0 BRA `(.L_x_179) ;  /* 0x0000000000d40947 */ /* 0x000fea0003800000 */
[----:B------:R-:W-:Y:S02]  /*8a20*/  IMAD R19, R6, 0x40, R11 ;  /* 0x0000004006137824 */ /* 0x000fe400078e020b */
[----:B------:R-:W-:Y:S02]  /*8a30*/  IMAD.SHL.U32 R20, R18, 0x100, RZ ;  /* 0x0000010012147824 */ /* 0x000fe400078e00ff */
[----:B------:R-:W-:Y:S02]  /*8a40*/  IMAD.MOV.U32 R23, RZ, RZ, RZ ;  /* 0x000000ffff177224 */ /* 0x000fe400078e00ff */
[----:B------:R-:W-:Y:S02]  /*8a50*/  IMAD.MOV.U32 R6, RZ, RZ, R13 ;  /* 0x000000ffff067224 */ /* 0x000fe400078e000d */
[----:B------:R-:W-:Y:S02]  /*8a60*/  IMAD.MOV.U32 R7, RZ, RZ, R5 ;  /* 0x000000ffff077224 */ /* 0x000fe400078e0005 */
[----:B------:R-:W-:-:S07]  /*8a70*/  IMAD.MOV.U32 R9, RZ, RZ, R17 ;  /* 0x000000ffff097224 */ /* 0x000fce00078e0011 */
.L_x_182:
[----:B------:R-:W0:Y:S01]  /*8a80*/  S2R R21, SR_CgaCtaId ;  /* 0x0000000000157919 */ /* 0x000e220000008800 */
[----:B------:R-:W-:Y:S02]  /*8a90*/  MOV R8, 0x400 ;  /* 0x0000040000087802 */ /* 0x000fe40000000f00 */
[----:B------:R-:W-:-:S13]  /*8aa0*/  LOP3.LUT P1, RZ, R0, 0x7f, RZ, 0xc0, !PT ;  /* 0x0000007f00ff7812 */ /* 0x000fda000782c0ff */
[----:B------:R-:W1:Y:S01]  /*8ab0*/  @!P1 LDC R18, c[0x0][0x500] ;  /* 0x00014000ff129b82 */ /* 0x000e620000000800 */
[----:B0-----:R-:W-:Y:S02]  /*8ac0*/  LEA R22, R21, R8, 0x18 ;  /* 0x0000000815167211 */ /* 0x001fe400078ec0ff */
[----:B------:R-:W-:-:S03]  /*8ad0*/  SHF.L.U32 R8, R7, 0x1f, RZ ;  /* 0x0000001f07087819 */ /* 0x000fc600000006ff */
[----:B------:R-:W-:-:S04]  /*8ae0*/  IMAD R21, R9, 0x8, R22 ;  /* 0x0000000809157824 */ /* 0x000fc800078e0216 */
[----:B------:R-:W0:Y:S02]  /*8af0*/  SYNCS.PHASECHK.TRANS64.TRYWAIT P0, [R21+URZ+0x58], R8 ;  /* 0x00005808150075a7 */ /* 0x000e24000800017f */
[----:B01----:R-:W-:Y:S05]  /*8b00*/  @!P0 BRA `(.L_x_180) ;  /* 0x0000001000708947 */ /* 0x003fea0003800000 */
.L_x_206:
[----:B0-----:R-:W-:Y:S01]  /*8b10*/  PRMT R8, R15, 0x9910, RZ ;  /* 0x000099100f087816 */ /* 0x001fe200000000ff */
[----:B------:R0:W-:Y:S03]  /*8b20*/  @!P1 SYNCS.ARRIVE.TRANS64 RZ, [R21+URZ], R18 ;  /* 0x0000001215ff99a7 */ /* 0x0001e6000800003f */
[----:B------:R-:W-:-:S13]  /*8b30*/  ISETP.NE.AND P0, PT, R8, 0x2, PT ;  /* 0x000000020800780c */ /* 0x000fda0003f05270 */
[----:B0-----:R-:W-:Y:S05]  /*8b40*/  @P0 BRA `(.L_x_181) ;  /* 0x0000000000040947 */ /* 0x001fea0003800000 */
[----:B------:R-:W-:Y:S01]  /*8b50*/  BPT.TRAP 0x1 ;  /* 0x000000040000795c */ /* 0x000fe20000300000 */
.L_x_181:
[----:B------:R-:W-:Y:S01]  /*8b60*/  R2UR UR16, R22 ;  /* 0x00000000161072ca */ /* 0x000fe200000e0000 */
[----:B------:R-:W-:Y:S01]  /*8b70*/  IMAD R22, R9, 0x4000, R22 ;  /* 0x0000400009167824 */ /* 0x000fe200078e0216 */
[----:B------:R-:W-:Y:S01]  /*8b80*/  R2UR UR9, R21 ;  /* 0x00000000150972ca */ /* 0x000fe200000e0000 */
[C---:B------:R-:W-:Y:S01]  /*8b90*/  IMAD R8, R9.reuse, 0x1000, R12 ;  /* 0x0000100009087824 */ /* 0x040fe200078e020c */
[----:B------:R-:W-:Y:S01]  /*8ba0*/  UIADD3 UR6, UP0, UR22, 0xf0, URZ ;  /* 0x000000f016067890 */ /* 0x000fe2000ff1e03f */
[----:B------:R-:W-:Y:S01]  /*8bb0*/  VIADD R6, R6, 0xffffffff ;  /* 0xffffffff06067836 */ /* 0x000fe20000000000 */
[----:B------:R-:W-:Y:S01]  /*8bc0*/  R2UR UR5, R22 ;  /* 0x00000000160572ca */ /* 0x000fe200000e0000 */
[----:B------:R-:W-:Y:S01]  /*8bd0*/  UIADD3 UR24, UP1, UR22, 0x1f0, URZ ;  /* 0x000001f016187890 */ /* 0x000fe2000ff3e03f */
[----:B------:R-:W-:Y:S01]  /*8be0*/  R2UR UR8, R8 ;  /* 0x00000000080872ca */ /* 0x000fe200000e0000 */
[----:B------:R-:W-:Y:S01]  /*8bf0*/  UIADD3.X UR7, URZ, UR23, URZ, UP0, !UPT ;  /* 0x000000173f077290 */ /* 0x000fe200087fe43f */
[----:B------:R-:W-:Y:S01]  /*8c00*/  R2UR UR11, R20 ;  /* 0x00000000140b72ca */ /* 0x000fe200000e0000 */
[----:B------:R-:W-:Y:S01]  /*8c10*/  VIADD R9, R9, 0x1 ;  /* 0x0000000109097836 */ /* 0x000fe20000000000 */
[----:B------:R-:W-:Y:S01]  /*8c20*/  R2UR UR10, R23 ;  /* 0x00000000170a72ca */ /* 0x000fe200000e0000 */
[----:B------:R-:W-:Y:S01]  /*8c30*/  UIADD3.X UR25, URZ, UR23, URZ, UP1, !UPT ;  /* 0x000000173f197290 */ /* 0x000fe20008ffe43f */
[----:B------:R-:W-:Y:S01]  /*8c40*/  R2UR UR12, R16 ;  /* 0x00000000100c72ca */ /* 0x000fe200000e0000 */
[----:B------:R-:W-:Y:S01]  /*8c50*/  UMOV UR14, 0x0 ;  /* 0x00000000000e7882 */ /* 0x000fe20000000000 */
[----:B------:R-:W-:Y:S01]  /*8c60*/  R2UR UR19, R19 ;  /* 0x00000000131372ca */ /* 0x000fe200000e0000 */
[----:B------:R-:W-:Y:S01]  /*8c70*/  UMOV UR15, 0x10000000 ;  /* 0x10000000000f7882 */ /* 0x000fe20000000000 */
[----:B------:R-:W-:Y:S01]  /*8c80*/  ISETP.GT.AND P1, PT, R6, 0x1, PT ;  /* 0x000000010600780c */ /* 0x000fe20003f24270 */
[----:B------:R-:W-:Y:S01]  /*8c90*/  UIADD3 UR5, UR5, 0x180, URZ ;  /* 0x0000018005057890 */ /* 0x000fe2000fffe03f */
[----:B------:R-:W-:Y:S01]  /*8ca0*/  ISETP.NE.AND P0, PT, R9, 0xb, PT ;  /* 0x0000000b0900780c */ /* 0x000fe20003f05270 */
[----:B------:R-:W-:Y:S01]  /*8cb0*/  UIADD3 UR16, UR16, 0x2c180, UR8 ;  /* 0x0002c18010107890 */ /* 0x000fe2000fffe008 */
[----:B------:R-:W-:Y:S01]  /*8cc0*/  VIADD R23, R23, 0x40 ;  /* 0x0000004017177836 */ /* 0x000fe20000000000 */
[----:B------:R-:W-:Y:S01]  /*8cd0*/  UMOV UR26, 0x30000 ;  /* 0x00030000001a7882 */ /* 0x000fe20000000000 */
[----:B------:R-:W-:-:S02]  /*8ce0*/  SEL R8, RZ, 0x1, P0 ;  /* 0x00000001ff087807 */ /* 0x000fc40000000000 */
[----:B------:R-:W-:Y:S01]  /*8cf0*/  UMOV UR8, UR5 ;  /* 0x0000000500087c82 */ /* 0x000fe20008000000 */
[----:B------:R-:W-:Y:S01]  /*8d00*/  SEL R9, R9, RZ, P0 ;  /* 0x000000ff09097207 */ /* 0x000fe20000000000 */
[----:B------:R0:W-:Y:S01]  /*8d10*/  UTMALDG.3D [UR8], [UR6], desc[UR14] ;  /* 0x00000e08060075b4 */ /* 0x0001e20008011000 */
[----:B------:R-:W-:Y:S01]  /*8d20*/  LOP3.LUT R7, R7, R8, RZ, 0x3c, !PT ;  /* 0x0000000807077212 */ /* 0x000fe200078e3cff */
[----:B0-----:R-:W-:Y:S01]  /*8d30*/  UMOV UR11, UR19 ;  /* 0x00000013000b7c82 */ /* 0x001fe20008000000 */
[----:B------:R-:W-:Y:S02]  /*8d40*/  UMOV UR8, UR16 ;  /* 0x0000001000087c82 */ /* 0x000fe40008000000 */
[----:B------:R0:W-:Y:S02]  /*8d50*/  UTMALDG.3D.MULTICAST [UR8], [UR24], UR26, desc[UR14] ;  /* 0x00000e08180073b4 */ /* 0x0001e4000801181a */
[----:B0-----:R-:W-:Y:S05]  /*8d60*/  @P1 BRA `(.L_x_182) ;  /* 0xfffffffc00441947 */ /* 0x001fea000383ffff */
.L_x_179:
[----:B------:R-:W-:Y:S05]  /*8d70*/  BSYNC B1 ;  /* 0x0000000000017941 */ /* 0x000fea0003800000 */
.L_x_178:
[----:B------:R-:W-:Y:S01]  /*8d80*/  LOP3.LUT P1, RZ, R14, 0xff, RZ, 0xc0, !PT ;  /* 0x000000ff0eff7812 */ /* 0x000fe2000782c0ff */
[C---:B------:R-:W-:Y:S01]  /*8d90*/  IMAD.IADD R17, R10.reuse, 0x1, R17 ;  /* 0x000000010a117824 */ /* 0x040fe200078e0211 */
[----:B------:R-:W-:Y:S01]  /*8da0*/  ULDC.64 UR6, c[0x0][0x650] ;  /* 0x0001940000067ab9 */ /* 0x000fe20000000a00 */
[C---:B------:R-:W-:Y:S01]  /*8db0*/  ISETP.GE.U32.AND P2, PT, R10.reuse, 0xb, PT ;  /* 0x0000000b0a00780c */ /* 0x040fe20003f46070 */
[----:B------:R-:W-:Y:S01]  /*8dc0*/  BSSY B1, `(.L_x_183) ;  /* 0x000006a000017945 */ /* 0x000fe20003800000 */
[----:B------:R-:W-:Y:S01]  /*8dd0*/  IMAD.MOV.U32 R18, RZ, RZ, -0x1 ;  /* 0xffffffffff127424 */ /* 0x000fe200078e00ff */
[----:B------:R-:W-:Y:S01]  /*8de0*/  ISETP.GT.U32.AND P0, PT, R17, 0xa, PT ;  /* 0x0000000a1100780c */ /* 0x000fe20003f04070 */
[----:B------:R-:W-:Y:S01]  /*8df0*/  IMAD.MOV.U32 R16, RZ, RZ, -0x1 ;  /* 0xffffffffff107424 */ /* 0x000fe200078e00ff */
[----:B------:R-:W-:Y:S02]  /*8e00*/  PRMT R14, RZ, 0x7610, R14 ;  /* 0x00007610ff0e7816 */ /* 0x000fe4000000000e */
[----:B------:R-:W-:-:S03]  /*8e10*/  ISETP.LT.U32.AND P0, PT, R10, 0xb, P0 ;  /* 0x0000000b0a00780c */ /* 0x000fc60000701070 */
[----:B------:R-:W0:Y:S01]  /*8e20*/  @P1 S2R R7, SR_CgaCtaId ;  /* 0x0000000000071919 */ /* 0x000e220000008800 */
[----:B------:R-:W-:-:S04]  /*8e30*/  @P1 MOV R6, 0x400 ;  /* 0x0000040000061802 */ /* 0x000fc80000000f00 */
[----:B0-----:R-:W-:Y:S01]  /*8e40*/  @P1 LEA R8, R7, R6, 0x18 ;  /* 0x0000000607081211 */ /* 0x001fe200078ec0ff */
[----:B------:R-:W-:Y:S01]  /*8e50*/  IMAD.WIDE.U32 R6, R17, -0x45d1745d, RZ ;  /* 0xba2e8ba311067825 */ /* 0x000fe200078e00ff */
[----:B------:R-:W-:Y:S02]  /*8e60*/  SEL R6, RZ, 0x1, !P0 ;  /* 0x00000001ff067807 */ /* 0x000fe40004000000 */
[----:B------:R0:W-:Y:S01]  /*8e70*/  @P1 SYNCS.ARRIVE.TRANS64.A1T0 RZ, [R8+URZ+0xc8], RZ ;  /* 0x0000c8ff08ff19a7 */ /* 0x0001e2000810003f */
[----:B------:R-:W-:Y:S02]  /*8e80*/  IADD3 R2, P1, R2, UR20, RZ ;  /* 0x0000001402027c10 */ /* 0x000fe4000ff3e0ff */
[----:B------:R-:W-:Y:S01]  /*8e90*/  LOP3.LUT R5, R5, R6, RZ, 0x3c, !PT ;  /* 0x0000000605057212 */ /* 0x000fe200078e3cff */
[----:B------:R-:W-:Y:S01]  /*8ea0*/  IMAD.MOV.U32 R6, RZ, RZ, -0x1 ;  /* 0xffffffffff067424 */ /* 0x000fe200078e00ff */
[----:B------:R-:W-:Y:S02]  /*8eb0*/  IADD3.X R3, R3, UR13, RZ, P1, !PT ;  /* 0x0000000d03037c10 */ /* 0x000fe40008ffe4ff */
[----:B------:R-:W-:-:S02]  /*8ec0*/  ISETP.GE.U32.AND P0, PT, R2, UR6, PT ;  /* 0x0000000602007c0c */ /* 0x000fc4000bf06070 */
[----:B0-----:R-:W-:Y:S02]  /*8ed0*/  SHF.R.U32.HI R8, RZ, 0x3, R7 ;  /* 0x00000003ff087819 */ /* 0x001fe40000011607 */
[----:B------:R-:W-:Y:S02]  /*8ee0*/  ISETP.GE.U32.AND.EX P0, PT, R3, UR7, PT, P0 ;  /* 0x0000000703007c0c */ /* 0x000fe4000bf06100 */
[----:B------:R-:W-:Y:S01]  /*8ef0*/  @P2 LOP3.LUT R5, R5, 0x1, R8, 0x78, !PT ;  /* 0x0000000105052812 */ /* 0x000fe200078e7808 */
[----:B------:R-:W-:Y:S01]  /*8f00*/  IMAD R17, R8, -0xb, R17 ;  /* 0xfffffff508117824 */ /* 0x000fe200078e0211 */
[----:B------:R-:W-:-:S09]  /*8f10*/  PRMT R7, RZ, 0x7610, R7 ;  /* 0x00007610ff077816 */ /* 0x000fd20000000007 */
[----:B------:R-:W-:Y:S05]  /*8f20*/  @P0 BRA `(.L_x_184) ;  /* 0x00000004004c0947 */ /* 0x000fea0003800000 */
[----:B------:R-:W0:Y:S01]  /*8f30*/  S2R R18, SR_CTAID.X ;  /* 0x0000000000127919 */ /* 0x000e220000002500 */
[----:B------:R-:W-:Y:S01]  /*8f40*/  ULDC.64 UR6, c[0x0][0x628] ;  /* 0x00018a0000067ab9 */ /* 0x000fe20000000a00 */
[----:B------:R-:W-:Y:S01]  /*8f50*/  ULDC UR8, c[0x0][0x630] ;  /* 0x00018c0000087ab9 */ /* 0x000fe20000000800 */
[----:B------:R-:W-:Y:S01]  /*8f60*/  ISETP.NE.U32.AND P0, PT, RZ, UR6, PT ;  /* 0x00000006ff007c0c */ /* 0x000fe2000bf05070 */
[----:B------:R-:W1:Y:S01]  /*8f70*/  S2R R19, SR_CTAID.Y ;  /* 0x0000000000137919 */ /* 0x000e620000002600 */
[----:B------:R-:W-:Y:S01]  /*8f80*/  ULDC UR9, c[0x0][0x150] ;  /* 0x0000540000097ab9 */ /* 0x000fe20000000800 */
[----:B------:R-:W-:Y:S01]  /*8f90*/  IMAD.MOV.U32 R6, RZ, RZ, R2 ;  /* 0x000000ffff067224 */ /* 0x000fe200078e0002 */
[----:B------:R-:W-:Y:S01]  /*8fa0*/  ISETP.NE.AND.EX P0, PT, RZ, UR7, PT, P0 ;  /* 0x00000007ff007c0c */ /* 0x000fe2000bf05300 */
[----:B------:R-:W-:Y:S01]  /*8fb0*/  IMAD.MOV.U32 R7, RZ, RZ, R3 ;  /* 0x000000ffff077224 */ /* 0x000fe200078e0003 */
[----:B0-----:R-:W-:-:S11]  /*8fc0*/  I2FP.F32.U32 R20, R18 ;  /* 0x0000001200147245 */ /* 0x001fd60000201000 */
[----:B------:R-:W-:Y:S05]  /*8fd0*/  @!P0 BRA `(.L_x_185) ;  /* 0x0000000000288947 */ /* 0x000fea0003800000 */
[----:B------:R-:W-:Y:S02]  /*8fe0*/  ULDC UR5, c[0x0][0x634] ;  /* 0x00018d0000057ab9 */ /* 0x000fe40000000800 */
[----:B------:R-:W-:-:S05]  /*8ff0*/  IADD3 R7, P0, R2, UR5, RZ ;  /* 0x0000000502077c10 */ /* 0x000fca000ff1e0ff */
[----:B------:R-:W-:-:S04]  /*9000*/  IMAD.X R21, RZ, RZ, R3, P0 ;  /* 0x000000ffff157224 */ /* 0x000fc800000e0603 */
[----:B------:R-:W-:-:S04]  /*9010*/  IMAD.WIDE.U32 R8, R21, UR6, RZ ;  /* 0x0000000615087c25 */ /* 0x000fc8000f8e00ff */
[----:B------:R-:W-:-:S04]  /*9020*/  IMAD.WIDE.U32 R8, P0, R7, UR7, R8 ;  /* 0x0000000707087c25 */ /* 0x000fc8000f800008 */
[----:B------:R-:W-:-:S04]  /*9030*/  IMAD.WIDE.U32 R6, R7, UR6, RZ ;  /* 0x0000000607067c25 */ /* 0x000fc8000f8e00ff */
[----:B------:R-:W-:Y:S01]  /*9040*/  IMAD.MOV.U32 R6, RZ, RZ, R9 ;  /* 0x000000ffff067224 */ /* 0x000fe200078e0009 */
[----:B------:R-:W-:Y:S01]  /*9050*/  IADD3 RZ, P1, R7, R8, RZ ;  /* 0x0000000807ff7210 */ /* 0x000fe20007f3e0ff */
[----:B------:R-:W-:-:S04]  /*9060*/  IMAD.X R7, RZ, RZ, RZ, P0 ;  /* 0x000000ffff077224 */ /* 0x000fc800000e06ff */
[----:B------:R-:W-:-:S08]  /*9070*/  IMAD.WIDE.U32.X R6, R21, UR7, R6, P1 ;  /* 0x0000000715067c25 */ /* 0x000fd000088e0406 */
.L_x_185:
[--C-:B------:R-:W-:Y:S01]  /*9080*/  SHF.R.U64 R16, R6, UR8, R7.reuse ;  /* 0x0000000806107c19 */ /* 0x100fe20008001207 */
[----:B------:R-:W-:Y:S01]  /*9090*/  FMUL R20, R20, UR9 ;  /* 0x0000000914147c20 */ /* 0x000fe20008400000 */
[----:B------:R-:W0:Y:S01]  /*90a0*/  LDC R21, c[0x0][0x144] ;  /* 0x00005100ff157b82 */ /* 0x000e220000000800 */
[----:B-1----:R-:W-:Y:S01]  /*90b0*/  I2FP.F32.U32 R8, R19 ;  /* 0x0000001300087245 */ /* 0x002fe20000201000 */
[----:B------:R-:W-:Y:S01]  /*90c0*/  ULDC UR5, c[0x0][0x154] ;  /* 0x0000550000057ab9 */ /* 0x000fe20000000800 */
[----:B------:R-:W-:Y:S01]  /*90d0*/  SHF.R.U32.HI R6, RZ, UR8, R7 ;  /* 0x00000008ff067c19 */ /* 0x000fe20008011607 */
[----:B------:R-:W-:Y:S01]  /*90e0*/  ULDC.64 UR6, c[0x0][0x620] ;  /* 0x0001880000067ab9 */ /* 0x000fe20000000a00 */
[----:B------:R-:W-:Y:S01]  /*90f0*/  IADD3 R7, P0, RZ, -R16, RZ ;  /* 0x80000010ff077210 */ /* 0x000fe20007f1e0ff */
[----:B------:R-:W1:Y:S01]  /*9100*/  F2I.U32.TRUNC.NTZ R20, R20 ;  /* 0x0000001400147305 */ /* 0x000e62000020f000 */
[----:B------:R-:W-:Y:S01]  /*9110*/  FMUL R8, R8, UR5 ;  /* 0x0000000508087c20 */ /* 0x000fe20008400000 */
[----:B------:R-:W2:Y:S01]  /*9120*/  LDC R22, c[0x0][0x148] ;  /* 0x00005200ff167b82 */ /* 0x000ea20000000800 */
[----:B------:R-:W-:Y:S01]  /*9130*/  ULDC UR5, c[0x0][0x618] ;  /* 0x0001860000057ab9 */ /* 0x000fe20000000800 */
[----:B------:R-:W-:-:S04]  /*9140*/  IMAD.X R6, RZ, RZ, ~R6, P0 ;  /* 0x000000ffff067224 */ /* 0x000fc800000e0e06 */
[----:B------:R-:W-:Y:S01]  /*9150*/  IMAD R6, R6, UR6, RZ ;  /* 0x0000000606067c24 */ /* 0x000fe2000f8e02ff */
[----:B------:R-:W3:Y:S03]  /*9160*/  F2I.U32.TRUNC.NTZ R8, R8 ;  /* 0x0000000800087305 */ /* 0x000ee6000020f000 */
[C---:B------:R-:W-:Y:S02]  /*9170*/  IMAD R9, R7.reuse, UR7, R6 ;  /* 0x0000000707097c24 */ /* 0x040fe4000f8e0206 */
[----:B------:R-:W-:Y:S01]  /*9180*/  IMAD.WIDE.U32 R6, R7, UR6, R2 ;  /* 0x0000000607067c25 */ /* 0x000fe2000f8e0002 */
[----:B------:R-:W-:Y:S02]  /*9190*/  ULDC.64 UR6, c[0x0][0x640] ;  /* 0x0001900000067ab9 */ /* 0x000fe40000000a00 */
[----:B------:R-:W-:Y:S01]  /*91a0*/  ISETP.NE.U32.AND P0, PT, RZ, UR6, PT ;  /* 0x00000006ff007c0c */ /* 0x000fe2000bf05070 */
[----:B-1----:R-:W-:-:S02]  /*91b0*/  IMAD.MOV R20, RZ, RZ, -R20 ;  /* 0x000000ffff147224 */ /* 0x002fc400078e0a14 */
[----:B------:R-:W-:Y:S01]  /*91c0*/  IMAD.IADD R7, R7, 0x1, R9 ;  /* 0x0000000107077824 */ /* 0x000fe200078e0209 */
[----:B------:R-:W-:Y:S01]  /*91d0*/  ISETP.NE.AND.EX P0, PT, RZ, UR7, PT, P0 ;  /* 0x00000007ff007c0c */ /* 0x000fe2000bf05300 */
[----:B0-----:R-:W-:-:S03]  /*91e0*/  IMAD R18, R21, R20, R18 ;  /* 0x0000001415127224 */ /* 0x001fc600078e0212 */
[--C-:B------:R-:W-:Y:S01]  /*91f0*/  SHF.R.U64 R20, R6, UR5, R7.reuse ;  /* 0x0000000506147c19 */ /* 0x100fe20008001207 */
[----:B---3--:R-:W-:Y:S01]  /*9200*/  IMAD.MOV R6, RZ, RZ, -R8 ;  /* 0x000000ffff067224 */ /* 0x008fe200078e0a08 */
[----:B------:R-:W-:Y:S01]  /*9210*/  SHF.R.U32.HI R7, RZ, UR5, R7 ;  /* 0x00000005ff077c19 */ /* 0x000fe20008011607 */
[----:B------:R-:W-:Y:S02]  /*9220*/  ULDC UR5, c[0x0][0x608] ;  /* 0x0001820000057ab9 */ /* 0x000fe40000000800 */
[----:B--2---:R-:W-:Y:S01]  /*9230*/  @P3 IMAD R18, R22, R6, R19 ;  /* 0x0000000616123224 */ /* 0x004fe200078e0213 */
[--C-:B------:R-:W-:Y:S02]  /*9240*/  SHF.R.U64 R22, R20, UR5, R7.reuse ;  /* 0x0000000514167c19 */ /* 0x100fe40008001207 */
[----:B------:R-:W-:Y:S01]  /*9250*/  SHF.R.U32.HI R7, RZ, UR5, R7 ;  /* 0x00000005ff077c19 */ /* 0x000fe20008011607 */
[----:B------:R-:W-:-:S03]  /*9260*/  ULDC UR5, c[0x0][0x658] ;  /* 0x0001960000057ab9 */ /* 0x000fc60000000800 */
[--C-:B------:R-:W-:Y:S02]  /*9270*/  SHF.R.U64 R19, R22, UR5, R7.reuse ;  /* 0x0000000516137c19 */ /* 0x100fe40008001207 */
[----:B------:R-:W-:-:S03]  /*9280*/  SHF.R.U32.HI R21, RZ, UR5, R7 ;  /* 0x00000005ff157c19 */ /* 0x000fc60008011607 */
[----:B------:R-:W-:Y:S02]  /*9290*/  IMAD.MOV.U32 R8, RZ, RZ, R19 ;  /* 0x000000ffff087224 */ /* 0x000fe400078e0013 */
[----:B------:R-:W-:Y:S01]  /*92a0*/  IMAD.MOV.U32 R7, RZ, RZ, R21 ;  /* 0x000000ffff077224 */ /* 0x000fe200078e0015 */
[----:B------:R-:W-:Y:S06]  /*92b0*/  @!P0 BRA `(.L_x_186) ;  /* 0x00000000002c8947 */ /* 0x000fec0003800000 */
        /* <DEDUP_REMOVED lines=9> */
[----:B------:R-:W-:-:S04]  /*9350*/  IMAD.WIDE.U32.X R6, R21, UR7, R6, P1 ;  /* 0x0000000715067c25 */ /* 0x000fc800088e0406 */
[----:B------:R-:W-:-:S07]  /*9360*/  IMAD.MOV.U32 R8, RZ, RZ, R6 ;  /* 0x000000ffff087224 */ /* 0x000fce00078e0006 */
.L_x_186:
[----:B------:R-:W-:Y:S01]  /*9370*/  ULDC UR5, c[0x0][0x648] ;  /* 0x0001920000057ab9 */ /* 0x000fe20000000800 */
[----:B------:R-:W-:Y:S01]  /*9380*/  LOP3.LUT R6, R22, UR17, RZ, 0xc0, !PT ;  /* 0x0000001116067c12 */ /* 0x000fe2000f8ec0ff */
[----:B------:R-:W-:Y:S01]  /*9390*/  ULDC UR6, c[0x0][0x610] ;  /* 0x0001840000067ab9 */ /* 0x000fe20000000800 */
[----:B------:R-:W-:Y:S01]  /*93a0*/  SHF.R.U64 R7, R8, UR5, R7 ;  /* 0x0000000508077c19 */ /* 0x000fe20008001207 */
[----:B------:R-:W-:Y:S01]  /*93b0*/  ULDC UR5, c[0x0][0x638] ;  /* 0x00018e0000057ab9 */ /* 0x000fe20000000800 */
[----:B------:R-:W-:-:S03]  /*93c0*/  LOP3.LUT R20, R20, UR4, RZ, 0xc0, !PT ;  /* 0x0000000414147c12 */ /* 0x000fc6000f8ec0ff */
[----:B------:R-:W-:Y:S02]  /*93d0*/  IMAD.MOV R8, RZ, RZ, -R7 ;  /* 0x000000ffff087224 */ /* 0x000fe400078e0a07 */
[----:B------:R-:W-:Y:S02]  /*93e0*/  IMAD R7, R7, UR18, R6 ;  /* 0x0000001207077c24 */ /* 0x000fe4000f8e0206 */
[----:B------:R-:W-:Y:S01]  /*93f0*/  IMAD R19, R8, UR5, R19 ;  /* 0x0000000508137c24 */ /* 0x000fe2000f8e0213 */
[----:B------:R-:W-:Y:S01]  /*9400*/  ULDC UR5, c[0x0][0x600] ;  /* 0x0001800000057ab9 */ /* 0x000fe20000000800 */
[----:B------:R-:W-:Y:S02]  /*9410*/  IMAD R18, R7, UR6, R18 ;  /* 0x0000000607127c24 */ /* 0x000fe4000f8e0212 */
[----:B------:R-:W-:Y:S02]  /*9420*/  IMAD R19, R19, UR5, R20 ;  /* 0x0000000513137c24 */ /* 0x000fe4000f8e0214 */
[----:B------:R-:W-:-:S03]  /*9430*/  IMAD.MOV.U32 R7, RZ, RZ, 0x1 ;  /* 0x00000001ff077424 */ /* 0x000fc600078e00ff */
[----:B------:R-:W-:Y:S02]  /*9440*/  SEL R6, R19, R18, !P3 ;  /* 0x0000001213067207 */ /* 0x000fe40005800000 */
[----:B------:R-:W-:-:S07]  /*9450*/  SEL R18, R18, R19, !P3 ;  /* 0x0000001312127207 */ /* 0x000fce0005800000 */
.L_x_184:
[----:B------:R-:W-:Y:S05]  /*9460*/  BSYNC B1 ;  /* 0x0000000000017941 */ /* 0x000fea0003800000 */
.L_x_183:
[----:B------:R-:W-:-:S13]  /*9470*/  LOP3.LUT P0, RZ, R7, 0xff, RZ, 0xc0, !PT ;  /* 0x000000ff07ff7812 */ /* 0x000fda000780c0ff */
[----:B------:R-:W-:Y:S05]  /*9480*/  @P0 BRA `(.L_x_187) ;  /* 0xfffffff400480947 */ /* 0x000fea000383ffff */
[----:B------:R-:W-:Y:S05]  /*9490*/  BSYNC B0 ;  /* 0x0000000000007941 */ /* 0x000fea0003800000 */
.L_x_176:
[----:B------:R-:W-:-:S03]  /*94a0*/  UMOV UR5, 0xffffffff ;  /* 0xffffffff00057882 */ /* 0x000fc60000000000 */
[----:B------:R-:W-:Y:S05]  /*94b0*/  BRA.DIV UR5, `(.L_x_188) ;  /* 0x0000000a05187947 */ /* 0x000fea000b800000 */
[----:B------:R-:W-:-:S13]  /*94c0*/  ELECT P0, URZ, PT ;  /* 0x00000000003f782f */ /* 0x000fda0003800000 */
.L_x_209:
[----:B------:R-:W-:Y:S04]  /*94d0*/  BSSY B0, `(.L_x_189) ;  /* 0x000006a000007945 */ /* 0x000fe80003800000 */
[----:B------:R-:W-:Y:S05]  /*94e0*/  @!P0 BRA `(.L_x_190) ;  /* 0x0000000400a08947 */ /* 0x000fea0003800000 */
[----:B------:R-:W-:-:S04]  /*94f0*/  LOP3.LUT R4, R4, 0x2, RZ, 0xfc, !PT ;  /* 0x0000000204047812 */ /* 0x000fc800078efcff */
[----:B------:R-:W-:-:S13]  /*9500*/  ISETP.NE.AND P0, PT, R4, 0x3, PT ;  /* 0x000000030400780c */ /* 0x000fda0003f05270 */
[----:B------:R-:W-:Y:S05]  /*9510*/  @!P0 BRA `(.L_x_191) ;  /* 0x0000000000048947 */ /* 0x000fea0003800000 */
[----:B------:R-:W-:Y:S01]  /*9520*/  BPT.TRAP 0x1 ;  /* 0x000000040000795c */ /* 0x000fe20000300000 */
.L_x_191:
[----:B------:R-:W0:Y:S01]  /*9530*/  S2R R3, SR_CgaCtaId ;  /* 0x0000000000037919 */ /* 0x000e220000008800 */
[----:B------:R-:W-:-:S04]  /*9540*/  MOV R0, 0x400 ;  /* 0x0000040000007802 */ /* 0x000fc80000000f00 */
[----:B0-----:R-:W-:Y:S02]  /*9550*/  LEA R0, R3, R0, 0x18 ;  /* 0x0000000003007211 */ /* 0x001fe400078ec0ff */
[----:B------:R-:W-:-:S03]  /*9560*/  SHF.L.U32 R3, R5, 0x1f, RZ ;  /* 0x0000001f05037819 */ /* 0x000fc600000006ff */
[----:B------:R-:W-:-:S04]  /*9570*/  VIADD R0, R0, 0x58 ;  /* 0x0000005800007836 */ /* 0x000fc80000000000 */
[C---:B------:R-:W-:Y:S02]  /*9580*/  IMAD R6, R17.reuse, 0x8, R0 ;  /* 0x0000000811067824 */ /* 0x040fe400078e0200 */
[----:B------:R-:W-:Y:S02]  /*9590*/  VIADD R17, R17, 0x1 ;  /* 0x0000000111117836 */ /* 0x000fe40000000000 */
[----:B------:R-:W0:Y:S03]  /*95a0*/  SYNCS.PHASECHK.TRANS64.TRYWAIT P0, [R6+URZ], R3 ;  /* 0x00000003060075a7 */ /* 0x000e26000800017f */
[----:B------:R-:W-:-:S04]  /*95b0*/  ISETP.NE.AND P1, PT, R17, 0xb, PT ;  /* 0x0000000b1100780c */ /* 0x000fc80003f25270 */
[----:B------:R-:W-:Y:S02]  /*95c0*/  SEL R2, RZ, 0x1, P1 ;  /* 0x00000001ff027807 */ /* 0x000fe40000800000 */
[----:B------:R-:W-:Y:S02]  /*95d0*/  SEL R17, R17, RZ, P1 ;  /* 0x000000ff11117207 */ /* 0x000fe40000800000 */
[----:B------:R-:W-:-:S03]  /*95e0*/  LOP3.LUT R8, R5, R2, RZ, 0x3c, !PT ;  /* 0x0000000205087212 */ /* 0x000fc600078e3cff */
[----:B------:R-:W-:Y:S01]  /*95f0*/  IMAD R7, R17, 0x8, R0 ;  /* 0x0000000811077824 */ /* 0x000fe200078e0200 */
[----:B------:R-:W-:Y:S01]  /*9600*/  SHF.L.U32 R4, R8, 0x1f, RZ ;  /* 0x0000001f08047819 */ /* 0x000fe200000006ff */
[----:B0-----:R-:W-:Y:S06]  /*9610*/  @!P0 BRA `(.L_x_192) ;  /* 0x0000000400e08947 */ /* 0x001fec0003800000 */
.L_x_210:
[----:B------:R-:W1:Y:S01]  /*9620*/  SYNCS.PHASECHK.TRANS64.TRYWAIT P0, [R7+URZ], R4 ;  /* 0x00000004070075a7 */ /* 0x000e62000800017f */
[----:B------:R-:W-:-:S05]  /*9630*/  VIADD R2, R17, 0x1 ;  /* 0x0000000111027836 */ /* 0x000fca0000000000 */
[----:B------:R-:W-:-:S04]  /*9640*/  ISETP.NE.AND P1, PT, R2, 0xb, PT ;  /* 0x0000000b0200780c */ /* 0x000fc80003f25270 */
[----:B0-----:R-:W-:Y:S02]  /*9650*/  SEL R3, RZ, 0x1, P1 ;  /* 0x00000001ff037807 */ /* 0x001fe40000800000 */
[----:B------:R-:W-:Y:S02]  /*9660*/  SEL R9, R2, RZ, P1 ;  /* 0x000000ff02097207 */ /* 0x000fe40000800000 */
[----:B------:R-:W-:-:S03]  /*9670*/  LOP3.LUT R8, R8, R3, RZ, 0x3c, !PT ;  /* 0x0000000308087212 */ /* 0x000fc600078e3cff */
[----:B------:R-:W-:Y:S01]  /*9680*/  IMAD R6, R9, 0x8, R0 ;  /* 0x0000000809067824 */ /* 0x000fe200078e0200 */
[----:B------:R-:W-:Y:S01]  /*9690*/  SHF.L.U32 R5, R8, 0x1f, RZ ;  /* 0x0000001f08057819 */ /* 0x000fe200000006ff */
[----:B-1----:R-:W-:Y:S06]  /*96a0*/  @!P0 BRA `(.L_x_193) ;  /* 0x0000000400d08947 */ /* 0x002fec0003800000 */
.L_x_211:
[----:B------:R-:W1:Y:S01]  /*96b0*/  SYNCS.PHASECHK.TRANS64.TRYWAIT P0, [R6+URZ], R5 ;  /* 0x00000005060075a7 */ /* 0x000e62000800017f */
[----:B------:R-:W-:-:S05]  /*96c0*/  VIADD R2, R9, 0x1 ;  /* 0x0000000109027836 */ /* 0x000fca0000000000 */
[----:B------:R-:W-:-:S04]  /*96d0*/  ISETP.NE.AND P1, PT, R2, 0xb, PT ;  /* 0x0000000b0200780c */ /* 0x000fc80003f25270 */
[----:B------:R-:W-:Y:S02]  /*96e0*/  SEL R3, RZ, 0x1, P1 ;  /* 0x00000001ff037807 */ /* 0x000fe40000800000 */
[----:B0-----:R-:W-:Y:S02]  /*96f0*/  SEL R7, R2, RZ, P1 ;  /* 0x000000ff02077207 */ /* 0x001fe40000800000 */
[----:B------:R-:W-:-:S03]  /*9700*/  LOP3.LUT R8, R8, R3, RZ, 0x3c, !PT ;  /* 0x0000000308087212 */ /* 0x000fc600078e3cff */
[----:B------:R-:W-:Y:S01]  /*9710*/  IMAD R9, R7, 0x8, R0 ;  /* 0x0000000807097824 */ /* 0x000fe200078e0200 */
[----:B------:R-:W-:Y:S01]  /*9720*/  SHF.L.U32 R4, R8, 0x1f, RZ ;  /* 0x0000001f08047819 */ /* 0x000fe200000006ff */
[----:B-1----:R-:W-:Y:S06]  /*9730*/  @!P0 BRA `(.L_x_194) ;  /* 0x0000000400c08947 */ /* 0x002fec0003800000 */
.L_x_212:
[----:B------:R-:W1:Y:S01]  /*9740*/  SYNCS.PHASECHK.TRANS64.TRYWAIT P0, [R9+URZ], R4 ;  /* 0x00000004090075a7 */ /* 0x000e62000800017f */
[----:B------:R-:W-:-:S05]  /*9750*/  VIADD R2, R7, 0x1 ;  /* 0x0000000107027836 */ /* 0x000fca0000000000 */
[----:B------:R-:W-:-:S04]  /*9760*/  ISETP.NE.AND P1, PT, R2, 0xb, PT ;  /* 0x0000000b0200780c */ /* 0x000fc80003f25270 */
[----:B------:R-:W-:Y:S02]  /*9770*/  SEL R3, RZ, 0x1, P1 ;  /* 0x00000001ff037807 */ /* 0x000fe40000800000 */
[----:B------:R-:W-:Y:S02]  /*9780*/  SEL R7, R2, RZ, P1 ;  /* 0x000000ff02077207 */ /* 0x000fe40000800000 */
[----:B------:R-:W-:-:S03]  /*9790*/  LOP3.LUT R8, R8, R3, RZ, 0x3c, !PT ;  /* 0x0000000308087212 */ /* 0x000fc600078e3cff */
[----:B0-----:R-:W-:Y:S01]  /*97a0*/  IMAD R6, R7, 0x8, R0 ;  /* 0x0000000807067824 */ /* 0x001fe200078e0200 */
[----:B------:R-:W-:Y:S01]  /*97b0*/  SHF.L.U32 R5, R8, 0x1f, RZ ;  /* 0x0000001f08057819 */ /* 0x000fe200000006ff */
[----:B-1----:R-:W-:Y:S06]  /*97c0*/  @!P0 BRA `(.L_x_195) ;  /* 0x0000000400b08947 */ /* 0x002fec0003800000 */
.L_x_213:
        /* <DEDUP_REMOVED lines=9> */
.L_x_214:
        /* <DEDUP_REMOVED lines=9> */
.L_x_215:
        /* <DEDUP_REMOVED lines=9> */
.L_x_216:
[----:B------:R-:W1:Y:S01]  /*9980*/  SYNCS.PHASECHK.TRANS64.TRYWAIT P0, [R9+URZ], R4 ;  /* 0x00000004090075a7 */ /* 0x000e62000800017f */
[----:B------:R-:W-:-:S05]  /*9990*/  VIADD R2, R7, 0x1 ;  /* 0x0000000107027836 */ /* 0x000fca0000000000 */
[----:B------:R-:W-:-:S04]  /*99a0*/  ISETP.NE.AND P1, PT, R2, 0xb, PT ;  /* 0x0000000b0200780c */ /* 0x000fc80003f25270 */
[----:B------:R-:W-:Y:S02]  /*99b0*/  SEL R3, RZ, 0x1, P1 ;  /* 0x00000001ff037807 */ /* 0x000fe40000800000 */
[----:B------:R-:W-:Y:S02]  /*99c0*/  SEL R7, R2, RZ, P1 ;  /* 0x000000ff02077207 */ /* 0x000fe40000800000 */
[----:B------:R-:W-:-:S03]  /*99d0*/  LOP3.LUT R8, R8, R3, RZ, 0x3c, !PT ;  /* 0x0000000308087212 */ /* 0x000fc600078e3cff */
[----:B------:R-:W-:Y:S01]  /*99e0*/  IMAD R10, R7, 0x8, R0 ;  /* 0x00000008070a7824 */ /* 0x000fe200078e0200 */
[----:B0-----:R-:W-:Y:S01]  /*99f0*/  SHF.L.U32 R5, R8, 0x1f, RZ ;  /* 0x0000001f08057819 */ /* 0x001fe200000006ff */
[----:B-1----:R-:W-:Y:S06]  /*9a00*/  @!P0 BRA `(.L_x_199) ;  /* 0x0000000400708947 */ /* 0x002fec0003800000 */
.L_x_217:
[----:B------:R-:W1:Y:S01]  /*9a10*/  SYNCS.PHASECHK.TRANS64.TRYWAIT P0, [R10+URZ], R5 ;  /* 0x000000050a0075a7 */ /* 0x000e62000800017f */
[----:B------:R-:W-:-:S05]  /*9a20*/  VIADD R2, R7, 0x1 ;  /* 0x0000000107027836 */ /* 0x000fca0000000000 */
[----:B------:R-:W-:-:S04]  /*9a30*/  ISETP.NE.AND P1, PT, R2, 0xb, PT ;  /* 0x0000000b0200780c */ /* 0x000fc80003f25270 */
[----:B------:R-:W-:Y:S02]  /*9a40*/  SEL R3, RZ, 0x1, P1 ;  /* 0x00000001ff037807 */ /* 0x000fe40000800000 */
[----:B------:R-:W-:Y:S02]  /*9a50*/  SEL R7, R2, RZ, P1 ;  /* 0x000000ff02077207 */ /* 0x000fe40000800000 */
[----:B0-----:R-:W-:-:S03]  /*9a60*/  LOP3.LUT R9, R8, R3, RZ, 0x3c, !PT ;  /* 0x0000000308097212 */ /* 0x001fc600078e3cff */
[----:B------:R-:W-:Y:S01]  /*9a70*/  IMAD R11, R7, 0x8, R0 ;  /* 0x00000008070b7824 */ /* 0x000fe200078e0200 */
[----:B------:R-:W-:Y:S01]  /*9a80*/  SHF.L.U32 R6, R9, 0x1f, RZ ;  /* 0x0000001f09067819 */ /* 0x000fe200000006ff */
[----:B-1----:R-:W-:Y:S06]  /*9a90*/  @!P0 BRA `(.L_x_200) ;  /* 0x0000000400608947 */ /* 0x002fec0003800000 */
.L_x_218:
[----:B------:R-:W1:Y:S01]  /*9aa0*/  SYNCS.PHASECHK.TRANS64.TRYWAIT P0, [R11+URZ], R6 ;  /* 0x000000060b0075a7 */ /* 0x000e62000800017f */
[----:B------:R-:W-:-:S05]  /*9ab0*/  VIADD R2, R7, 0x1 ;  /* 0x0000000107027836 */ /* 0x000fca0000000000 */
[----:B------:R-:W-:-:S04]  /*9ac0*/  ISETP.NE.AND P1, PT, R2, 0xb, PT ;  /* 0x0000000b0200780c */ /* 0x000fc80003f25270 */
[----:B------:R-:W-:Y:S02]  /*9ad0*/  SEL R4, RZ, 0x1, P1 ;  /* 0x00000001ff047807 */ /* 0x000fe40000800000 */
[----:B------:R-:W-:Y:S02]  /*9ae0*/  SEL R3, R2, RZ, P1 ;  /* 0x000000ff02037207 */ /* 0x000fe40000800000 */
[----:B------:R-:W-:Y:S01]  /*9af0*/  LOP3.LUT R4, R9, R4, RZ, 0x3c, !PT ;  /* 0x0000000409047212 */ /* 0x000fe200078e3cff */
[----:B-1----:R-:W-:Y:S06]  /*9b00*/  @!P0 BRA `(.L_x_201) ;  /* 0x0000000400588947 */ /* 0x002fec0003800000 */
.L_x_219:
[----:B------:R-:W-:Y:S01]  /*9b10*/  IMAD R3, R3, 0x8, R0 ;  /* 0x0000000803037824 */ /* 0x000fe200078e0200 */
[----:B------:R-:W-:-:S07]  /*9b20*/  SHF.L.U32 R0, R4, 0x1f, RZ ;  /* 0x0000001f04007819 */ /* 0x000fce00000006ff */
.L_x_202:
[----:B--2---:R2:W3:Y:S02]  /*9b30*/  SYNCS.PHASECHK.TRANS64.TRYWAIT P0, [R3+URZ], R0 ;  /* 0x00000000030075a7 */ /* 0x0044e4000800017f */
[----:B---3--:R-:W-:Y:S05]  /*9b40*/  @!P0 NANOSLEEP.SYNCS 0x989680 ;  /* 0x009896800000895d */ /* 0x008fea0003900000 */
[----:B------:R-:W3:Y:S02]  /*9b50*/  @!P0 SYNCS.PHASECHK.TRANS64 P0, [R3+URZ], R0 ;  /* 0x00000000030085a7 */ /* 0x000ee4000800007f */
[----:B---3--:R-:W-:Y:S05]  /*9b60*/  @!P0 BRA `(.L_x_202) ;  /* 0xfffffffc00f08947 */ /* 0x008fea000383ffff */
.L_x_190:
[----:B------:R-:W-:Y:S05]  /*9b70*/  BSYNC B0 ;  /* 0x0000000000007941 */ /* 0x000fea0003800000 */
.L_x_189:
[----:B------:R-:W-:Y:S05]  /*9b80*/  EXIT ;  /* 0x000000000000794d */ /* 0x000fea0003800000 */
.L_x_22:
[----:B-1----:R-:W-:-:S04]  /*9b90*/  IMAD.U32 R13, RZ, RZ, UR6 ;  /* 0x00000006ff0d7e24 */ /* 0x002fc8000f8e00ff */
[----:B------:R1:W4:Y:S03]  /*9ba0*/  SYNCS.PHASECHK.TRANS64.TRYWAIT P0, [R13+URZ], R12 ;  /* 0x0000000c0d0075a7 */ /* 0x000326000800017f */
[----:B----4-:R-:W-:Y:S05]  /*9bb0*/  @!P0 NANOSLEEP.SYNCS 0x989680 ;  /* 0x009896800000895d */ /* 0x010fea0003900000 */
[----:B------:R-:W4:Y:S02]  /*9bc0*/  @!P0 SYNCS.PHASECHK.TRANS64 P0, [R13+URZ], R12 ;  /* 0x0000000c0d0085a7 */ /* 0x000f24000800007f */
[----:B----4-:R-:W-:Y:S05]  /*9bd0*/  @!P0 BRA `(.L_x_22) ;  /* 0xfffffffc00ec8947 */ /* 0x010fea000383ffff */
[----:B------:R-:W-:Y:S05]  /*9be0*/  BRA `(.L_x_21) ;  /* 0xffffff7c00487947 */ /* 0x000fea000383ffff */
.L_x_28:
[----:B-1----:R-:W-:-:S04]  /*9bf0*/  IMAD.U32 R15, RZ, RZ, UR12 ;  /* 0x0000000cff0f7e24 */ /* 0x002fc8000f8e00ff */
[----:B------:R1:W4:Y:S03]  /*9c00*/  SYNCS.PHASECHK.TRANS64.TRYWAIT P0, [R15+URZ], R14 ;  /* 0x0000000e0f0075a7 */ /* 0x000326000800017f */
[----:B----4-:R-:W-:Y:S05]  /*9c10*/  @!P0 NANOSLEEP.SYNCS 0x989680 ;  /* 0x009896800000895d */ /* 0x010fea0003900000 */
[----:B------:R-:W4:Y:S02]  /*9c20*/  @!P0 SYNCS.PHASECHK.TRANS64 P0, [R15+URZ], R14 ;  /* 0x0000000e0f0085a7 */ /* 0x000f24000800007f */
[----:B----4-:R-:W-:Y:S05]  /*9c30*/  @!P0 BRA `(.L_x_28) ;  /* 0xfffffffc00ec8947 */ /* 0x010fea000383ffff */
[----:B------:R-:W-:Y:S05]  /*9c40*/  BRA `(.L_x_27) ;  /* 0xffffff8400b47947 */ /* 0x000fea000383ffff */
.L_x_177:
[----:B------:R-:W-:Y:S01]  /*9c50*/  BSSY B1, `(.L_x_203) ;  /* 0x0000006000017945 */ /* 0x000fe20003800000 */
[----:B------:R-:W-:-:S07]  /*9c60*/  IMAD.MOV.U32 R7, RZ, RZ, -0x1 ;  /* 0xffffffffff077424 */ /* 0x000fce00078e00ff */
[----:B------:R-:W-:Y:S05]  /*9c70*/  WARPSYNC.COLLECTIVE R7, `(.L_x_204) ;  /* 0x00000000070c7348 */ /* 0x000fea0003c00000 */
[----:B------:R-:W-:Y:S02]  /*9c80*/  ELECT P0, UR62, PT ;  /* 0x00000000003e782f */ /* 0x000fe40003800000 */
[----:B------:R-:W-:Y:S01]  /*9c90*/  MOV R7, UR62 ;  /* 0x0000003e00077c02 */ /* 0x000fe20008000f00 */
[----:B------:R-:W-:Y:S10]  /*9ca0*/  ENDCOLLECTIVE ;  /* 0x000000000000791b */ /* 0x000ff40003800000 */
.L_x_204:
[----:B------:R-:W-:Y:S05]  /*9cb0*/  BSYNC B1 ;  /* 0x0000000000017941 */ /* 0x000fea0003800000 */
.L_x_203:
[----:B------:R-:W-:Y:S05]  /*9cc0*/  BRA `(.L_x_205) ;  /* 0xffffffec00447947 */ /* 0x000fea000383ffff */
.L_x_180:
[----:B0-----:R0:W1:Y:S02]  /*9cd0*/  SYNCS.PHASECHK.TRANS64.TRYWAIT P0, [R21+URZ+0x58], R8 ;  /* 0x00005808150075a7 */ /* 0x001064000800017f */
[----:B-1----:R-:W-:Y:S05]  /*9ce0*/  @!P0 NANOSLEEP.SYNCS 0x989680 ;  /* 0x009896800000895d */ /* 0x002fea0003900000 */
[----:B------:R-:W1:Y:S02]  /*9cf0*/  @!P0 SYNCS.PHASECHK.TRANS64 P0, [R21+URZ+0x58], R8 ;  /* 0x00005808150085a7 */ /* 0x000e64000800007f */
[----:B-1----:R-:W-:Y:S05]  /*9d00*/  @!P0 BRA `(.L_x_180) ;  /* 0xfffffffc00f08947 */ /* 0x002fea000383ffff */
[----:B------:R-:W-:Y:S05]  /*9d10*/  BRA `(.L_x_206) ;  /* 0xffffffec007c7947 */ /* 0x000fea000383ffff */
.L_x_188:
[----:B------:R-:W-:Y:S01]  /*9d20*/  BSSY B0, `(.L_x_207) ;  /* 0x0000006000007945 */ /* 0x000fe20003800000 */
[----:B------:R-:W-:-:S07]  /*9d30*/  IMAD.MOV.U32 R7, RZ, RZ, -0x1 ;  /* 0xffffffffff077424 */ /* 0x000fce00078e00ff */
[----:B------:R-:W-:Y:S05]  /*9d40*/  WARPSYNC.COLLECTIVE R7, `(.L_x_208) ;  /* 0x00000000070c7348 */ /* 0x000fea0003c00000 */
[----:B------:R-:W-:Y:S02]  /*9d50*/  ELECT P0, UR62, PT ;  /* 0x00000000003e782f */ /* 0x000fe40003800000 */
[----:B------:R-:W-:Y:S01]  /*9d60*/  MOV R7, UR62 ;  /* 0x0000003e00077c02 */ /* 0x000fe20008000f00 */
[----:B------:R-:W-:Y:S10]  /*9d70*/  ENDCOLLECTIVE ;  /* 0x000000000000791b */ /* 0x000ff40003800000 */
.L_x_208:
[----:B------:R-:W-:Y:S05]  /*9d80*/  BSYNC B0 ;  /* 0x0000000000007941 */ /* 0x000fea0003800000 */
.L_x_207:
[----:B------:R-:W-:Y:S05]  /*9d90*/  BRA `(.L_x_209) ;  /* 0xfffffff400cc7947 */ /* 0x000fea000383ffff */
.L_x_192:
[----:B0-----:R0:W1:Y:S02]  /*9da0*/  SYNCS.PHASECHK.TRANS64.TRYWAIT P0, [R6+URZ], R3 ;  /* 0x00000003060075a7 */ /* 0x001064000800017f */
[----:B-1----:R-:W-:Y:S05]  /*9db0*/  @!P0 NANOSLEEP.SYNCS 0x989680 ;  /* 0x009896800000895d */ /* 0x002fea0003900000 */
[----:B------:R-:W1:Y:S02]  /*9dc0*/  @!P0 SYNCS.PHASECHK.TRANS64 P0, [R6+URZ], R3 ;  /* 0x00000003060085a7 */ /* 0x000e64000800007f */
[----:B-1----:R-:W-:Y:S05]  /*9dd0*/  @!P0 BRA `(.L_x_192) ;  /* 0xfffffffc00f08947 */ /* 0x002fea000383ffff */
[----:B------:R-:W-:Y:S05]  /*9de0*/  BRA `(.L_x_210) ;  /* 0xfffffff8000c7947 */ /* 0x000fea000383ffff */
.L_x_193:
[----:B0-----:R0:W1:Y:S02]  /*9df0*/  SYNCS.PHASECHK.TRANS64.TRYWAIT P0, [R7+URZ], R4 ;  /* 0x00000004070075a7 */ /* 0x001064000800017f */
[----:B-1----:R-:W-:Y:S05]  /*9e00*/  @!P0 NANOSLEEP.SYNCS 0x989680 ;  /* 0x009896800000895d */ /* 0x002fea0003900000 */
[----:B------:R-:W1:Y:S02]  /*9e10*/  @!P0 SYNCS.PHASECHK.TRANS64 P0, [R7+URZ], R4 ;  /* 0x00000004070085a7 */ /* 0x000e64000800007f */
[----:B-1----:R-:W-:Y:S05]  /*9e20*/  @!P0 BRA `(.L_x_193) ;  /* 0xfffffffc00f08947 */ /* 0x002fea000383ffff */
[----:B------:R-:W-:Y:S05]  /*9e30*/  BRA `(.L_x_211) ;  /* 0xfffffff8001c7947 */ /* 0x000fea000383ffff */
.L_x_194:
[----:B0-----:R0:W1:Y:S02]  /*9e40*/  SYNCS.PHASECHK.TRANS64.TRYWAIT P0, [R6+URZ], R5 ;  /* 0x00000005060075a7 */ /* 0x001064000800017f */
[----:B-1----:R-:W-:Y:S05]  /*9e50*/  @!P0 NANOSLEEP.SYNCS 0x989680 ;  /* 0x009896800000895d */ /* 0x002fea0003900000 */
[----:B------:R-:W1:Y:S02]  /*9e60*/  @!P0 SYNCS.PHASECHK.TRANS64 P0, [R6+URZ], R5 ;  /* 0x00000005060085a7 */ /* 0x000e64000800007f */
[----:B-1----:R-:W-:Y:S05]  /*9e70*/  @!P0 BRA `(.L_x_194) ;  /* 0xfffffffc00f08947 */ /* 0x002fea000383ffff */
[----:B------:R-:W-:Y:S05]  /*9e80*/  BRA `(.L_x_212) ;  /* 0xfffffff8002c7947 */ /* 0x000fea000383ffff */
.L_x_195:
[----:B0-----:R0:W1:Y:S02]  /*9e90*/  SYNCS.PHASECHK.TRANS64.TRYWAIT P0, [R9+URZ], R4 ;  /* 0x00000004090075a7 */ /* 0x001064000800017f */
[----:B-1----:R-:W-:Y:S05]  /*9ea0*/  @!P0 NANOSLEEP.SYNCS 0x989680 ;  /* 0x009896800000895d */ /* 0x002fea0003900000 */
[----:B------:R-:W1:Y:S02]  /*9eb0*/  @!P0 SYNCS.PHASECHK.TRANS64 P0, [R9+URZ], R4 ;  /* 0x00000004090085a7 */ /* 0x000e64000800007f */
[----:B-1----:R-:W-:Y:S05]  /*9ec0*/  @!P0 BRA `(.L_x_195) ;  /* 0xfffffffc00f08947 */ /* 0x002fea000383ffff */
[----:B------:R-:W-:Y:S05]  /*9ed0*/  BRA `(.L_x_213) ;  /* 0xfffffff8003c7947 */ /* 0x000fea000383ffff */
.L_x_196:
[----:B0-----:R0:W1:Y:S02]  /*9ee0*/  SYNCS.PHASECHK.TRANS64.TRYWAIT P0, [R6+URZ], R5 ;  /* 0x00000005060075a7 */ /* 0x001064000800017f */
[----:B-1----:R-:W-:Y:S05]  /*9ef0*/  @!P0 NANOSLEEP.SYNCS 0x989680 ;  /* 0x009896800000895d */ /* 0x002fea0003900000 */
[----:B------:R-:W1:Y:S02]  /*9f00*/  @!P0 SYNCS.PHASECHK.TRANS64 P0, [R6+URZ], R5 ;  /* 0x00000005060085a7 */ /* 0x000e64000800007f */
[----:B-1----:R-:W-:Y:S05]  /*9f10*/  @!P0 BRA `(.L_x_196) ;  /* 0xfffffffc00f08947 */ /* 0x002fea000383ffff */
[----:B------:R-:W-:Y:S05]  /*9f20*/  BRA `(.L_x_214) ;  /* 0xfffffff8004c7947 */ /* 0x000fea000383ffff */
.L_x_197:
[----:B0-----:R0:W1:Y:S02]  /*9f30*/  SYNCS.PHASECHK.TRANS64.TRYWAIT P0, [R9+URZ], R4 ;  /* 0x00000004090075a7 */ /* 0x001064000800017f */
[----:B-1----:R-:W-:Y:S05]  /*9f40*/  @!P0 NANOSLEEP.SYNCS 0x989680 ;  /* 0x009896800000895d */ /* 0x002fea0003900000 */
[----:B------:R-:W1:Y:S02]  /*9f50*/  @!P0 SYNCS.PHASECHK.TRANS64 P0, [R9+URZ], R4 ;  /* 0x00000004090085a7 */ /* 0x000e64000800007f */
[----:B-1----:R-:W-:Y:S05]  /*9f60*/  @!P0 BRA `(.L_x_197) ;  /* 0xfffffffc00f08947 */ /* 0x002fea000383ffff */
[----:B------:R-:W-:Y:S05]  /*9f70*/  BRA `(.L_x_215) ;  /* 0xfffffff8005c7947 */ /* 0x000fea000383ffff */
.L_x_198:
[----:B0-----:R0:W1:Y:S02]  /*9f80*/  SYNCS.PHASECHK.TRANS64.TRYWAIT P0, [R6+URZ], R5 ;  /* 0x00000005060075a7 */ /* 0x001064000800017f */
[----:B-1----:R-:W-:Y:S05]  /*9f90*/  @!P0 NANOSLEEP.SYNCS 0x989680 ;  /* 0x009896800000895d */ /* 0x002fea0003900000 */
[----:B------:R-:W1:Y:S02]  /*9fa0*/  @!P0 SYNCS.PHASECHK.TRANS64 P0, [R6+URZ], R5 ;  /* 0x00000005060085a7 */ /* 0x000e64000800007f */
[----:B-1----:R-:W-:Y:S05]  /*9fb0*/  @!P0 BRA `(.L_x_198) ;  /* 0xfffffffc00f08947 */ /* 0x002fea000383ffff */
[----:B------:R-:W-:Y:S05]  /*9fc0*/  BRA `(.L_x_216) ;  /* 0xfffffff8006c7947 */ /* 0x000fea000383ffff */
.L_x_199:
[----:B0-----:R0:W1:Y:S02]  /*9fd0*/  SYNCS.PHASECHK.TRANS64.TRYWAIT P0, [R9+URZ], R4 ;  /* 0x00000004090075a7 */ /* 0x001064000800017f */
[----:B-1----:R-:W-:Y:S05]  /*9fe0*/  @!P0 NANOSLEEP.SYNCS 0x989680 ;  /* 0x009896800000895d */ /* 0x002fea0003900000 */
[----:B------:R-:W1:Y:S02]  /*9ff0*/  @!P0 SYNCS.PHASECHK.TRANS64 P0, [R9+URZ], R4 ;  /* 0x00000004090085a7 */ /* 0x000e64000800007f */
[----:B-1----:R-:W-:Y:S05]  /*a000*/  @!P0 BRA `(.L_x_199) ;  /* 0xfffffffc00f08947 */ /* 0x002fea000383ffff */
[----:B------:R-:W-:Y:S05]  /*a010*/  BRA `(.L_x_217) ;  /* 0xfffffff8007c7947 */ /* 0x000fea000383ffff */
.L_x_200:
[----:B0-----:R0:W1:Y:S02]  /*a020*/  SYNCS.PHASECHK.TRANS64.TRYWAIT P0, [R10+URZ], R5 ;  /* 0x000000050a0075a7 */ /* 0x001064000800017f */
[----:B-1----:R-:W-:Y:S05]  /*a030*/  @!P0 NANOSLEEP.SYNCS 0x989680 ;  /* 0x009896800000895d */ /* 0x002fea0003900000 */
[----:B------:R-:W1:Y:S02]  /*a040*/  @!P0 SYNCS.PHASECHK.TRANS64 P0, [R10+URZ], R5 ;  /* 0x000000050a0085a7 */ /* 0x000e64000800007f */
[----:B-1----:R-:W-:Y:S05]  /*a050*/  @!P0 BRA `(.L_x_200) ;  /* 0xfffffffc00f08947 */ /* 0x002fea000383ffff */
[----:B------:R-:W-:Y:S05]  /*a060*/  BRA `(.L_x_218) ;  /* 0xfffffff8008c7947 */ /* 0x000fea000383ffff */
.L_x_201:
[----:B-1----:R1:W2:Y:S02]  /*a070*/  SYNCS.PHASECHK.TRANS64.TRYWAIT P0, [R11+URZ], R6 ;  /* 0x000000060b0075a7 */ /* 0x0022a4000800017f */
[----:B--2---:R-:W-:Y:S05]  /*a080*/  @!P0 NANOSLEEP.SYNCS 0x989680 ;  /* 0x009896800000895d */ /* 0x004fea0003900000 */
[----:B------:R-:W2:Y:S02]  /*a090*/  @!P0 SYNCS.PHASECHK.TRANS64 P0, [R11+URZ], R6 ;  /* 0x000000060b0085a7 */ /* 0x000ea4000800007f */
[----:B--2---:R-:W-:Y:S05]  /*a0a0*/  @!P0 BRA `(.L_x_201) ;  /* 0xfffffffc00f08947 */ /* 0x004fea000383ffff */
[----:B------:R-:W-:Y:S05]  /*a0b0*/  BRA `(.L_x_219) ;  /* 0xfffffff800947947 */ /* 0x000fea000383ffff */
.L_x_220:
[----:B------:R-:W-:-:S00]  /*a0c0*/  BRA `(.L_x_220) ;  /* 0xfffffffc00fc7947 */ /* 0x000fc0000383ffff */
[----:B------:R-:W-:-:S00]  /*a0d0*/  NOP ;  /* 0x0000000000007918 */ /* 0x000fc00000000000 */
        /* <DEDUP_REMOVED lines=10> */
.L_x_221:


//--------------------- .nv.shared._ZN7cutlass13device_kernelINS_4gemm6kernel13GemmUniversalIN4cute5tupleIJiiiiEEENS1_10collective13CollectiveMmaINS1_37MainloopSm90TmaGmmaWarpSpecializedFP8ILi11ENS5_IJNS4_1CILi2EEENSA_ILi1EEESC_EEENS1_35KernelTmaWarpSpecializedCooperativeEEENS5_IJNSA_ILi256EEENSA_ILi64EEESH_EEENS_12float_e5m2_tENS5_IJlSC_lEEESJ_SK_NS4_8TiledMMAINS4_8MMA_AtomIJNS4_4SM904GMMA30MMA_64x64x32_F32E5M2E5M2_SS_TNILNSO_7ScaleInE1ELSQ_1EEEEEENS4_6LayoutISD_NS5_IJSC_NSA_ILi0EEESU_EEEEENS5_IJNS4_10UnderscoreESX_SX_EEEEENS4_13SM90_TMA_LOADENS4_14ComposedLayoutINS4_7SwizzleILi2ELi4ELi3EEENS4_18smem_ptr_flag_bitsILi8EEENST_INS5_IJNSA_ILi8EEESH_EEENS5_IJSH_SC_EEEEEEEvNS4_8identityENS4_23SM90_TMA_LOAD_MULTICASTES1A_vS1B_EENS_8epilogue10collective6detail29Sm90TmaWarpSpecializedAdapterINS1F_15DefaultEpilogueISJ_SK_SK_NS1E_6thread17LinearCombinationISJ_Li1EffLNS1J_9ScaleType4KindE0ELNS_15FloatRoundStyleE2ESJ_EENS1_15EpilogueDefaultEEEEEvvEEEEvNT_6ParamsE --------------------------
	.section	.nv.shared._ZN7cutlass13device_kernelINS_4gemm6kernel13GemmUniversalIN4cute5tupleIJiiiiEEENS1_10collective13CollectiveMmaINS1_37MainloopSm90TmaGmmaWarpSpecializedFP8ILi11ENS5_IJNS4_1CILi2EEENSA_ILi1EEESC_EEENS1_35KernelTmaWarpSpecializedCooperativeEEENS5_IJNSA_ILi256EEENSA_ILi64EEESH_EEENS_12float_e5m2_tENS5_IJlSC_lEEESJ_SK_NS4_8TiledMMAINS4_8MMA_AtomIJNS4_4SM904GMMA30MMA_64x64x32_F32E5M2E5M2_SS_TNILNSO_7ScaleInE1ELSQ_1EEEEEENS4_6LayoutISD_NS5_IJSC_NSA_ILi0EEESU_EEEEENS5_IJNS4_10UnderscoreESX_SX_EEEEENS4_13SM90_TMA_LOADENS4_14ComposedLayoutINS4_7SwizzleILi2ELi4ELi3EEENS4_18smem_ptr_flag_bitsILi8EEENST_INS5_IJNSA_ILi8EEESH_EEENS5_IJSH_SC_EEEEEEEvNS4_8identityENS4_23SM90_TMA_LOAD_MULTICASTES1A_vS1B_EENS_8epilogue10collective6detail29Sm90TmaWarpSpecializedAdapterINS1F_15DefaultEpilogueISJ_SK_SK_NS1E_6thread17LinearCombinationISJ_Li1EffLNS1J_9ScaleType4KindE0ELNS_15FloatRoundStyleE2ESJ_EENS1_15EpilogueDefaultEEEEEvvEEEEvNT_6ParamsE,"aw",@nobits
	.sectionflags	@""
	.align	16
	.zero		1024


//--------------------- .nv.shared.reserved.0     --------------------------
	.section	.nv.shared.reserved.0,"aw",@nobits
	.weak		__nv_reservedSMEM_offset_0_alias
	.size		__nv_reservedSMEM_offset_0_alias, 0, 0
	.other		__nv_reservedSMEM_offset_0_alias,@"STO_CUDA_RESERVED_SHARED STV_DEFAULT"
__nv_reservedSMEM_offset_0_alias:
	.zero		0


//--------------------- .nv.global                --------------------------
	.section	.nv.global,"aw",@nobits
.nv.global:
	.type		_ZN39_INTERNAL_cd431fd5_4_k_cu_a20469be_49984cute1_E,@object
	.size		_ZN39_INTERNAL_cd431fd5_4_k_cu_a20469be_49984cute1_E,(_ZN39_INTERNAL_cd431fd5_4_k_cu_a20469be_49984cuda3std3__45__cpo6cbeginE - _ZN39_INTERNAL_cd431fd5_4_k_cu_a20469be_49984cute1_E)
_ZN39_INTERNAL_cd431fd5_4_k_cu_a20469be_49984cute1_E:
	.zero		1
	.type		_ZN39_INTERNAL_cd431fd5_4_k_cu_a20469be_49984cuda3std3__45__cpo6cbeginE,@object
	.size		_ZN39_INTERNAL_cd431fd5_4_k_cu_a20469be_49984cuda3std3__45__cpo6cbeginE,(_ZN39_INTERNAL_cd431fd5_4_k_cu_a20469be_49984cuda3std3__48in_placeE - _ZN39_INTERNAL_cd431fd5_4_k_cu_a20469be_49984cuda3std3__45__cpo6cbeginE)
_ZN39_INTERNAL_cd431fd5_4_k_cu_a20469be_49984cuda3std3__45__cpo6cbeginE:
	.zero		1
	.type		_ZN39_INTERNAL_cd431fd5_4_k_cu_a20469be_49984cuda3std3__48in_placeE,@object
	.size		_ZN39_INTERNAL_cd431fd5_4_k_cu_a20469be_49984cuda3std3__48in_placeE,(_ZN39_INTERNAL_cd431fd5_4_k_cu_a20469be_49984cuda3std6ranges3__45__cpo9iter_moveE - _ZN39_INTERNAL_cd431fd5_4_k_cu_a20469be_49984cuda3std3__48in_placeE)
_ZN39_INTERNAL_cd431fd5_4_k_cu_a20469be_49984cuda3std3__48in_placeE:
	.zero		1
	.type		_ZN39_INTERNAL_cd431fd5_4_k_cu_a20469be_49984cuda3std6ranges3__45__cpo9iter_moveE,@object
	.size		_ZN39_INTERNAL_cd431fd5_4_k_cu_a20469be_49984cuda3std6ranges3__45__cpo9iter_moveE,(_ZN39_INTERNAL_cd431fd5_4_k_cu_a20469be_49984cuda3std3__45__cpo5beginE - _ZN39_INTERNAL_cd431fd5_4_k_cu_a20469be_49984cuda3std6ranges3__45__cpo9iter_moveE)
_ZN39_INTERNAL_cd431fd5_4_k_cu_a20469be_49984cuda3std6ranges3__45__cpo9iter_moveE:
	.zero		1
	.type		_ZN39_INTERNAL_cd431fd5_4_k_cu_a20469be_49984cuda3std3__45__cpo5beginE,@object
	.size		_ZN39_INTERNAL_cd431fd5_4_k_cu_a20469be_49984cuda3std3__45__cpo5beginE,(_ZN39_INTERNAL_cd431fd5_4_k_cu_a20469be_49984cuda3std3__441_GLOBAL__N__cd431fd5_4_k_cu_a20469be_49986ignoreE - _ZN39_INTERNAL_cd431fd5_4_k_cu_a20469be_49984cuda3std3__45__cpo5beginE)
_ZN39_INTERNAL_cd431fd5_4_k_cu_a20469be_49984cuda3std3__45__cpo5beginE:
	.zero		1
	.type		_ZN39_INTERNAL_cd431fd5_4_k_cu_a20469be_49984cuda3std3__441_GLOBAL__N__cd431fd5_4_k_cu_a20469be_49986ignoreE,@object
	.size		_ZN39_INTERNAL_cd431fd5_4_k_cu_a20469be_49984cuda3std3__441_GLOBAL__N__cd431fd5_4_k_cu_a20469be_49986ignoreE,(_ZN39_INTERNAL_cd431fd5_4_k_cu_a20469be_49984cute7productE - _ZN39_INTERNAL_cd431fd5_4_k_cu_a20469be_49984cuda3std3__441_GLOBAL__N__cd431fd5_4_k_cu_a20469be_49986ignoreE)
_ZN39_INTERNAL_cd431fd5_4_k_cu_a20469be_49984cuda3std3__441_GLOBAL__N__cd431fd5_4_k_cu_a20469be_49986ignoreE:
	.zero		1
	.type		_ZN39_INTERNAL_cd431fd5_4_k_cu_a20469be_49984cute7productE,@object
	.size		_ZN39_INTERNAL_cd431fd5_4_k_cu_a20469be_49984cute7productE,(_ZN39_INTERNAL_cd431fd5_4_k_cu_a20469be_49984cuda3std3__45__cpo3endE - _ZN39_INTERNAL_cd431fd5_4_k_cu_a20469be_49984cute7productE)
_ZN39_INTERNAL_cd431fd5_4_k_cu_a20469be_49984cute7productE:
	.zero		1
	.type		_ZN39_INTERNAL_cd431fd5_4_k_cu_a20469be_49984cuda3std3__45__cpo3endE,@object
	.size		_ZN39_INTERNAL_cd431fd5_4_k_cu_a20469be_49984cuda3std3__45__cpo3endE,(_ZN39_INTERNAL_cd431fd5_4_k_cu_a20469be_49984cuda3std3__419piecewise_constructE - _ZN39_INTERNAL_cd431fd5_4_k_cu_a20469be_49984cuda3std3__45__cpo3endE)
_ZN39_INTERNAL_cd431fd5_4_k_cu_a20469be_49984cuda3std3__45__cpo3endE:
	.zero		1
	.type		_ZN39_INTERNAL_cd431fd5_4_k_cu_a20469be_49984cuda3std3__419piecewise_constructE,@object
	.size		_ZN39_INTERNAL_cd431fd5_4_k_cu_a20469be_49984cuda3std3__419piecewise_constructE,(_ZN39_INTERNAL_cd431fd5_4_k_cu_a20469be_49984cuda3std3__45__cpo4cendE - _ZN39_INTERNAL_cd431fd5_4_k_cu_a20469be_49984cuda3std3__419piecewise_constructE)
_ZN39_INTERNAL_cd431fd5_4_k_cu_a20469be_49984cuda3std3__419piecewise_constructE:
	.zero		1
	.type		_ZN39_INTERNAL_cd431fd5_4_k_cu_a20469be_49984cuda3std3__45__cpo4cendE,@object
	.size		_ZN39_INTERNAL_cd431fd5_4_k_cu_a20469be_49984cuda3std3__45__cpo4cendE,(_ZN39_INTERNAL_cd431fd5_4_k_cu_a20469be_49984cuda3std6ranges3__45__cpo4swapE - _ZN39_INTERNAL_cd431fd5_4_k_cu_a20469be_49984cuda3std3__45__cpo4cendE)
_ZN39_INTERNAL_cd431fd5_4_k_cu_a20469be_49984cuda3std3__45__cpo4cendE:
	.zero		1
	.type		_ZN39_INTERNAL_cd431fd5_4_k_cu_a20469be_49984cuda3std6ranges3__45__cpo4swapE,@object
	.size		_ZN39_INTERNAL_cd431fd5_4_k_cu_a20469be_49984cuda3std6ranges3__45__cpo4swapE,(.L_7 - _ZN39_INTERNAL_cd431fd5_4_k_cu_a20469be_49984cuda3std6ranges3__45__cpo4swapE)
_ZN39_INTERNAL_cd431fd5_4_k_cu_a20469be_49984cuda3std6ranges3__45__cpo4swapE:
	.zero		1
.L_7:


//--------------------- .nv.constant0._ZN7cutlass13device_kernelINS_4gemm6kernel13GemmUniversalIN4cute5tupleIJiiiiEEENS1_10collective13CollectiveMmaINS1_37MainloopSm90TmaGmmaWarpSpecializedFP8ILi11ENS5_IJNS4_1CILi2EEENSA_ILi1EEESC_EEENS1_35KernelTmaWarpSpecializedCooperativeEEENS5_IJNSA_ILi256EEENSA_ILi64EEESH_EEENS_12float_e5m2_tENS5_IJlSC_lEEESJ_SK_NS4_8TiledMMAINS4_8MMA_AtomIJNS4_4SM904GMMA30MMA_64x64x32_F32E5M2E5M2_SS_TNILNSO_7ScaleInE1ELSQ_1EEEEEENS4_6LayoutISD_NS5_IJSC_NSA_ILi0EEESU_EEEEENS5_IJNS4_10UnderscoreESX_SX_EEEEENS4_13SM90_TMA_LOADENS4_14ComposedLayoutINS4_7SwizzleILi2ELi4ELi3EEENS4_18smem_ptr_flag_bitsILi8EEENST_INS5_IJNSA_ILi8EEESH_EEENS5_IJSH_SC_EEEEEEEvNS4_8identityENS4_23SM90_TMA_LOAD_MULTICASTES1A_vS1B_EENS_8epilogue10collective6detail29Sm90TmaWarpSpecializedAdapterINS1F_15DefaultEpilogueISJ_SK_SK_NS1E_6thread17LinearCombinationISJ_Li1EffLNS1J_9ScaleType4KindE0ELNS_15FloatRoundStyleE2ESJ_EENS1_15EpilogueDefaultEEEEEvvEEEEvNT_6ParamsE --------------------------
	.section	.nv.constant0._ZN7cutlass13device_kernelINS_4gemm6kernel13GemmUniversalIN4cute5tupleIJiiiiEEENS1_10collective13CollectiveMmaINS1_37MainloopSm90TmaGmmaWarpSpecializedFP8ILi11ENS5_IJNS4_1CILi2EEENSA_ILi1EEESC_EEENS1_35KernelTmaWarpSpecializedCooperativeEEENS5_IJNSA_ILi256EEENSA_ILi64EEESH_EEENS_12float_e5m2_tENS5_IJlSC_lEEESJ_SK_NS4_8TiledMMAINS4_8MMA_AtomIJNS4_4SM904GMMA30MMA_64x64x32_F32E5M2E5M2_SS_TNILNSO_7ScaleInE1ELSQ_1EEEEEENS4_6LayoutISD_NS5_IJSC_NSA_ILi0EEESU_EEEEENS5_IJNS4_10UnderscoreESX_SX_EEEEENS4_13SM90_TMA_LOADENS4_14ComposedLayoutINS4_7SwizzleILi2ELi4ELi3EEENS4_18smem_ptr_flag_bitsILi8EEENST_INS5_IJNSA_ILi8EEESH_EEENS5_IJSH_SC_EEEEEEEvNS4_8identityENS4_23SM90_TMA_LOAD_MULTICASTES1A_vS1B_EENS_8epilogue10collective6detail29Sm90TmaWarpSpecializedAdapterINS1F_15DefaultEpilogueISJ_SK_SK_NS1E_6thread17LinearCombinationISJ_Li1EffLNS1J_9ScaleType4KindE0ELNS_15FloatRoundStyleE2ESJ_EENS1_15EpilogueDefaultEEEEEvvEEEEvNT_6ParamsE,"a",@progbits
	.sectionflags	@""
	.align	4
.nv.constant0._ZN7cutlass13device_kernelINS_4gemm6kernel13GemmUniversalIN4cute5tupleIJiiiiEEENS1_10collective13CollectiveMmaINS1_37MainloopSm90TmaGmmaWarpSpecializedFP8ILi11ENS5_IJNS4_1CILi2EEENSA_ILi1EEESC_EEENS1_35KernelTmaWarpSpecializedCooperativeEEENS5_IJNSA_ILi256EEENSA_ILi64EEESH_EEENS_12float_e5m2_tENS5_IJlSC_lEEESJ_SK_NS4_8TiledMMAINS4_8MMA_AtomIJNS4_4SM904GMMA30MMA_64x64x32_F32E5M2E5M2_SS_TNILNSO_7ScaleInE1ELSQ_1EEEEEENS4_6LayoutISD_NS5_IJSC_NSA_ILi0EEESU_EEEEENS5_IJNS4_10UnderscoreESX_SX_EEEEENS4_13SM90_TMA_LOADENS4_14ComposedLayoutINS4_7SwizzleILi2ELi4ELi3EEENS4_18smem_ptr_flag_bitsILi8EEENST_INS5_IJNSA_ILi8EEESH_EEENS5_IJSH_SC_EEEEEEEvNS4_8identityENS4_23SM90_TMA_LOAD_MULTICASTES1A_vS1B_EENS_8epilogue10collective6detail29Sm90TmaWarpSpecializedAdapterINS1F_15DefaultEpilogueISJ_SK_SK_NS1E_6thread17LinearCombinationISJ_Li1EffLNS1J_9ScaleType4KindE0ELNS_15FloatRoundStyleE2ESJ_EENS1_15EpilogueDefaultEEEEEvvEEEEvNT_6ParamsE:
	.zero		1664


//--------------------- SYMBOLS --------------------------

	.type		.nv.reservedSmem.offset0,@object
	.size		.nv.reservedSmem.offset0,0x4
